	.target	sm_100a

	.elftype	@"ET_EXEC"


//--------------------- .note.nv.tkinfo           --------------------------
	.section	.note.nv.tkinfo,"",@"SHT_NOTE"
	.sectionflags	@"SHF_NOTE_NV_TKINFO"
	.tkinfo
        /*0018*/ 	.word	0x00000081
        /*0030*/ 	.string	""
        /*0030*/ 	.string	"ptxas-blackwell"
        /*0030*/ 	.string	"Cuda compilation tools, release 12.9, V12.9.86"
        /*0030*/ 	.string	"Build cuda_12.9.r12.9/compiler.36037853_0"
        /*0030*/ 	.string	"-v  -suppress-debug-info  -lineinfo  -arch sm_100a "



//--------------------- .note.nv.cuver            --------------------------
	.section	.note.nv.cuver,"",@"SHT_NOTE"
	.sectionflags	@"SHF_NOTE_NV_CUVER"
        /*0018*/ 	.short	0x0001
        /*001a*/ 	.short	0x0064
        /*001c*/ 	.short	0x0001
        /*001e*/ 	.short	0x0000
        /*0020*/ 	.short	0x0001
        /*0022*/ 	.short	0x0000


//--------------------- .nv.info                  --------------------------
	.section	.nv.info,"",@"SHT_CUDA_INFO"
	.align	4


	//----- nvinfo : EIATTR_REGCOUNT
	.align		4
        /*0000*/ 	.byte	0x04, 0x2f
        /*0002*/ 	.short	(.L_4 - .L_3)
	.align		4
.L_3:
        /*0004*/ 	.word	index@(gluon_tcgen05)
        /*0008*/ 	.word	0x00000087


	//----- nvinfo : EIATTR_FRAME_SIZE
	.align		4
.L_4:
        /*000c*/ 	.byte	0x04, 0x11
        /*000e*/ 	.short	(.L_6 - .L_5)
	.align		4
.L_5:
        /*0010*/ 	.word	index@($__internal_2_$__cuda_sm10x_tcgen05_guardrail_trap_unallocated_columns_being_dealloced)
        /*0014*/ 	.word	0x00000000


	//----- nvinfo : EIATTR_FRAME_SIZE
	.align		4
.L_6:
        /*0018*/ 	.byte	0x04, 0x11
        /*001a*/ 	.short	(.L_8 - .L_7)
	.align		4
.L_7:
        /*001c*/ 	.word	index@($__internal_1_$__cuda_sm10x_tcgen05_guardrail_trap_phase_invalid_during_alloc)
        /*0020*/ 	.word	0x00000000


	//----- nvinfo : EIATTR_FRAME_SIZE
	.align		4
.L_8:
        /*0024*/ 	.byte	0x04, 0x11
        /*0026*/ 	.short	(.L_10 - .L_9)
	.align		4
.L_9:
        /*0028*/ 	.word	index@($__internal_0_$__cuda_sm10x_tcgen05_guardrail_trap_col_being_dealloced_not_returned_by_alloc)
        /*002c*/ 	.word	0x00000000


	//----- nvinfo : EIATTR_FRAME_SIZE
	.align		4
.L_10:
        /*0030*/ 	.byte	0x04, 0x11
        /*0032*/ 	.short	(.L_12 - .L_11)
	.align		4
.L_11:
        /*0034*/ 	.word	index@(gluon_tcgen05)
        /*0038*/ 	.word	0x00000000


	//----- nvinfo : EIATTR_MIN_STACK_SIZE
	.align		4
.L_12:
        /*003c*/ 	.byte	0x04, 0x12
        /*003e*/ 	.short	(.L_14 - .L_13)
	.align		4
.L_13:
        /*0040*/ 	.word	index@(gluon_tcgen05)
        /*0044*/ 	.word	0x00000000
.L_14:


//--------------------- .nv.info.gluon_tcgen05    --------------------------
	.section	.nv.info.gluon_tcgen05,"",@"SHT_CUDA_INFO"
	.sectionflags	@""
	.align	4


	//----- nvinfo : EIATTR_CUDA_API_VERSION
	.align		4
        /*0000*/ 	.byte	0x04, 0x37
        /*0002*/ 	.short	(.L_16 - .L_15)
.L_15:
        /*0004*/ 	.word	0x00000081


	//----- nvinfo : EIATTR_KPARAM_INFO
	.align		4
.L_16:
        /*0008*/ 	.byte	0x04, 0x17
        /*000a*/ 	.short	(.L_18 - .L_17)
.L_17:
        /*000c*/ 	.word	0x00000000
        /*0010*/ 	.short	0x000a
        /*0012*/ 	.short	0x0048
        /*0014*/ 	.byte	0x00, 0xf4, 0x21, 0x00


	//----- nvinfo : EIATTR_KPARAM_INFO
	.align		4
.L_18:
        /*0018*/ 	.byte	0x04, 0x17
        /*001a*/ 	.short	(.L_20 - .L_19)
.L_19:
        /*001c*/ 	.word	0x00000000
        /*0020*/ 	.short	0x0009
        /*0022*/ 	.short	0x0040
        /*0024*/ 	.byte	0x00, 0xf4, 0x21, 0x00


	//----- nvinfo : EIATTR_KPARAM_INFO
	.align		4
.L_20:
        /*0028*/ 	.byte	0x04, 0x17
        /*002a*/ 	.short	(.L_22 - .L_21)
.L_21:
        /*002c*/ 	.word	0x00000000
        /*0030*/ 	.short	0x0008
        /*0032*/ 	.short	0x0038
        /*0034*/ 	.byte	0x00, 0xf0, 0x21, 0x00


	//----- nvinfo : EIATTR_KPARAM_INFO
	.align		4
.L_22:
        /*0038*/ 	.byte	0x04, 0x17
        /*003a*/ 	.short	(.L_24 - .L_23)
.L_23:
        /*003c*/ 	.word	0x00000000
        /*0040*/ 	.short	0x0007
        /*0042*/ 	.short	0x0030
        /*0044*/ 	.byte	0x00, 0xf0, 0x21, 0x00


	//----- nvinfo : EIATTR_KPARAM_INFO
	.align		4
.L_24:
        /*0048*/ 	.byte	0x04, 0x17
        /*004a*/ 	.short	(.L_26 - .L_25)
.L_25:
        /*004c*/ 	.word	0x00000000
        /*0050*/ 	.short	0x0006
        /*0052*/ 	.short	0x0028
        /*0054*/ 	.byte	0x00, 0xf0, 0x21, 0x00


	//----- nvinfo : EIATTR_KPARAM_INFO
	.align		4
.L_26:
        /*0058*/ 	.byte	0x04, 0x17
        /*005a*/ 	.short	(.L_28 - .L_27)
.L_27:
        /*005c*/ 	.word	0x00000000
        /*0060*/ 	.short	0x0005
        /*0062*/ 	.short	0x0020
        /*0064*/ 	.byte	0x00, 0xf0, 0x11, 0x00


	//----- nvinfo : EIATTR_KPARAM_INFO
	.align		4
.L_28:
        /*0068*/ 	.byte	0x04, 0x17
        /*006a*/ 	.short	(.L_30 - .L_29)
.L_29:
        /*006c*/ 	.word	0x00000000
        /*0070*/ 	.short	0x0004
        /*0072*/ 	.short	0x001c
        /*0074*/ 	.byte	0x00, 0xf0, 0x11, 0x00


	//----- nvinfo : EIATTR_KPARAM_INFO
	.align		4
.L_30:
        /*0078*/ 	.byte	0x04, 0x17
        /*007a*/ 	.short	(.L_32 - .L_31)
.L_31:
        /*007c*/ 	.word	0x00000000
        /*0080*/ 	.short	0x0003
        /*0082*/ 	.short	0x0018
        /*0084*/ 	.byte	0x00, 0xf0, 0x11, 0x00


	//----- nvinfo : EIATTR_KPARAM_INFO
	.align		4
.L_32:
        /*0088*/ 	.byte	0x04, 0x17
        /*008a*/ 	.short	(.L_34 - .L_33)
.L_33:
        /*008c*/ 	.word	0x00000000
        /*0090*/ 	.short	0x0002
        /*0092*/ 	.short	0x0010
        /*0094*/ 	.byte	0x00, 0xf4, 0x21, 0x00


	//----- nvinfo : EIATTR_KPARAM_INFO
	.align		4
.L_34:
        /*0098*/ 	.byte	0x04, 0x17
        /*009a*/ 	.short	(.L_36 - .L_35)
.L_35:
        /*009c*/ 	.word	0x00000000
        /*00a0*/ 	.short	0x0001
        /*00a2*/ 	.short	0x0008
        /*00a4*/ 	.byte	0x00, 0xf4, 0x21, 0x00


	//----- nvinfo : EIATTR_KPARAM_INFO
	.align		4
.L_36:
        /*00a8*/ 	.byte	0x04, 0x17
        /*00aa*/ 	.short	(.L_38 - .L_37)
.L_37:
        /*00ac*/ 	.word	0x00000000
        /*00b0*/ 	.short	0x0000
        /*00b2*/ 	.short	0x0000
        /*00b4*/ 	.byte	0x00, 0xf4, 0x21, 0x00


	//----- nvinfo : EIATTR_AT_ENTRY_FRAGMENTS
	.align		4
.L_38:
        /*00b8*/ 	.byte	0x04, 0x4f
        /*00ba*/ 	.short	(.L_40 - .L_39)


	//   ....[0]....
.L_39:
        /*00bc*/ 	.word	0x00000004


	//----- nvinfo : EIATTR_RESERVED_SMEM_USED
	.align		4
.L_40:
        /*00c0*/ 	.byte	0x01, 0x41
	.zero		2


	//----- nvinfo : EIATTR_SPARSE_MMA_MASK
	.align		4
        /*00c4*/ 	.byte	0x03, 0x50
        /*00c6*/ 	.short	0x0000


	//----- nvinfo : EIATTR_TCGEN05_1CTA_USED
	.align		4
        /*00c8*/ 	.byte	0x01, 0x51
	.zero		2


	//----- nvinfo : EIATTR_MAXREG_COUNT
	.align		4
        /*00cc*/ 	.byte	0x03, 0x1b
        /*00ce*/ 	.short	0x00ff


	//----- nvinfo : EIATTR_NUM_BARRIERS
	.align		4
        /*00d0*/ 	.byte	0x02, 0x4c
        /*00d2*/ 	.byte	0x01
	.zero		1


	//----- nvinfo : EIATTR_INT_WARP_WIDE_INSTR_OFFSETS
	.align		4
        /*00d4*/ 	.byte	0x04, 0x31
        /*00d6*/ 	.short	(.L_42 - .L_41)


	//   ....[0]....
.L_41:
        /*00d8*/ 	.word	0x00001620


	//   ....[1]....
        /*00dc*/ 	.word	0x00001640


	//   ....[2]....
        /*00e0*/ 	.word	0x000016c0


	//   ....[3]....
        /*00e4*/ 	.word	0x000019c0


	//   ....[4]....
        /*00e8*/ 	.word	0x000019d0


	//   ....[5]....
        /*00ec*/ 	.word	0x00001a30


	//   ....[6]....
        /*00f0*/ 	.word	0x00001a40


	//   ....[7]....
        /*00f4*/ 	.word	0x00001bf0


	//   ....[8]....
        /*00f8*/ 	.word	0x00001c00


	//   ....[9]....
        /*00fc*/ 	.word	0x00001d90


	//   ....[10]....
        /*0100*/ 	.word	0x00001dc0


	//   ....[11]....
        /*0104*/ 	.word	0x00001de0


	//   ....[12]....
        /*0108*/ 	.word	0x00001e20


	//   ....[13]....
        /*010c*/ 	.word	0x00001fc0


	//   ....[14]....
        /*0110*/ 	.word	0x00001fd0


	//   ....[15]....
        /*0114*/ 	.word	0x00002300


	//   ....[16]....
        /*0118*/ 	.word	0x00002310


	//   ....[17]....
        /*011c*/ 	.word	0x00002a00


	//   ....[18]....
        /*0120*/ 	.word	0x00002a50


	//----- nvinfo : EIATTR_COOP_GROUP_MASK_REGIDS
	.align		4
.L_42:
        /*0124*/ 	.byte	0x04, 0x29
        /*0126*/ 	.short	(.L_44 - .L_43)


	//   ....[0]....
.L_43:
        /*0128*/ 	.word	0xffffffff


	//   ....[1]....
        /*012c*/ 	.word	0xffffffff


	//   ....[2]....
        /*0130*/ 	.word	0xffffffff


	//   ....[3]....
        /*0134*/ 	.word	0xffffffff


	//   ....[4]....
        /*0138*/ 	.word	0xffffffff


	//   ....[5]....
        /*013c*/ 	.word	0xffffffff


	//   ....[6]....
        /*0140*/ 	.word	0xffffffff


	//   ....[7]....
        /*0144*/ 	.word	0xffffffff


	//   ....[8]....
        /*0148*/ 	.word	0xffffffff


	//   ....[9]....
        /*014c*/ 	.word	0xffffffff


	//----- nvinfo : EIATTR_COOP_GROUP_INSTR_OFFSETS
	.align		4
.L_44:
        /*0150*/ 	.byte	0x04, 0x28
        /*0152*/ 	.short	(.L_46 - .L_45)


	//   ....[0]....
.L_45:
        /*0154*/ 	.word	0x00000050


	//   ....[1]....
        /*0158*/ 	.word	0x00000310


	//   ....[2]....
        /*015c*/ 	.word	0x000004f0


	//   ....[3]....
        /*0160*/ 	.word	0x000009a0


	//   ....[4]....
        /*0164*/ 	.word	0x00000ae0


	//   ....[5]....
        /*0168*/ 	.word	0x00000f50


	//   ....[6]....
        /*016c*/ 	.word	0x00001090


	//   ....[7]....
        /*0170*/ 	.word	0x000014e0


	//   ....[8]....
        /*0174*/ 	.word	0x00002890


	//   ....[9]....
        /*0178*/ 	.word	0x00002b00


	//----- nvinfo : EIATTR_VRC_CTA_INIT_COUNT
	.align		4
.L_46:
        /*017c*/ 	.byte	0x02, 0x4a
        /*017e*/ 	.byte	0x80
	.zero		1


	//----- nvinfo : EIATTR_MBARRIER_INSTR_OFFSETS
	.align		4
        /*0180*/ 	.byte	0x04, 0x39
        /*0182*/ 	.short	(.L_48 - .L_47)


	//   ....[0]....
.L_47:
        /*0184*/ 	.word	0x000016e0
        /*0188*/ 	.word	0x000000ff
        /*018c*/ 	.word	0x00009000
        /*0190*/ 	.short	0x0100
        /*0192*/ 	.byte	0x08
	.zero		1


	//   ....[1]....
        /*0194*/ 	.word	0x000016f0
        /*0198*/ 	.word	0x000000ff
        /*019c*/ 	.word	0x00009020
        /*01a0*/ 	.short	0x0100
        /*01a2*/ 	.byte	0x08
	.zero		1


	//   ....[2]....
        /*01a4*/ 	.word	0x000017a0
        /*01a8*/ 	.word	0x000000ff
        /*01ac*/ 	.word	0x00009008
        /*01b0*/ 	.short	0x0100
        /*01b2*/ 	.byte	0x08
	.zero		1


	//   ....[3]....
        /*01b4*/ 	.word	0x000017b0
        /*01b8*/ 	.word	0x000000ff
        /*01bc*/ 	.word	0x00009028
        /*01c0*/ 	.short	0x0100
        /*01c2*/ 	.byte	0x08
	.zero		1


	//   ....[4]....
        /*01c4*/ 	.word	0x000018c0
        /*01c8*/ 	.word	0x000000ff
        /*01cc*/ 	.word	0x00009010
        /*01d0*/ 	.short	0x0100
        /*01d2*/ 	.byte	0x08
	.zero		1


	//   ....[5]....
        /*01d4*/ 	.word	0x000018d0
        /*01d8*/ 	.word	0x000000ff
        /*01dc*/ 	.word	0x00009030
        /*01e0*/ 	.short	0x0100
        /*01e2*/ 	.byte	0x08
	.zero		1


	//   ....[6]....
        /*01e4*/ 	.word	0x00001ad0
        /*01e8*/ 	.word	0x000000ff
        /*01ec*/ 	.word	0x00009000
        /*01f0*/ 	.short	0x010a
        /*01f2*/ 	.byte	0x08
	.zero		1


	//   ....[7]....
        /*01f4*/ 	.word	0x00001c50
        /*01f8*/ 	.word	0x000000ff
        /*01fc*/ 	.word	0x00009020
        /*0200*/ 	.short	0x010a
        /*0202*/ 	.byte	0x08
	.zero		1


	//   ....[8]....
        /*0204*/ 	.word	0x00001ea0
        /*0208*/ 	.word	0x000000ff
        /*020c*/ 	.word	0x00009000
        /*0210*/ 	.short	0x010a
        /*0212*/ 	.byte	0x10
	.zero		1


	//   ....[9]....
        /*0214*/ 	.word	0x00002010
        /*0218*/ 	.word	0x000000ff
        /*021c*/ 	.word	0x00009020
        /*0220*/ 	.short	0x010a
        /*0222*/ 	.byte	0x10
	.zero		1


	//   ....[10]....
        /*0224*/ 	.word	0x000020e0
        /*0228*/ 	.word	0x000000ff
        /*022c*/ 	.word	0x00009000
        /*0230*/ 	.short	0x0108
        /*0232*/ 	.byte	0x08
	.zero		1


	//   ....[11]....
        /*0234*/ 	.word	0x000020f0
        /*0238*/ 	.word	0x000000ff
        /*023c*/ 	.word	0x00009020
        /*0240*/ 	.short	0x0108
        /*0242*/ 	.byte	0x08
	.zero		1


	//   ....[12]....
        /*0244*/ 	.word	0x00002140
        /*0248*/ 	.word	0x000000ff
        /*024c*/ 	.word	0x00009008
        /*0250*/ 	.short	0x0108
        /*0252*/ 	.byte	0x08
	.zero		1


	//   ....[13]....
        /*0254*/ 	.word	0x00002150
        /*0258*/ 	.word	0x000000ff
        /*025c*/ 	.word	0x00009028
        /*0260*/ 	.short	0x0108
        /*0262*/ 	.byte	0x08
	.zero		1


	//   ....[14]....
        /*0264*/ 	.word	0x000021a0
        /*0268*/ 	.word	0x000000ff
        /*026c*/ 	.word	0x00009010
        /*0270*/ 	.short	0x0108
        /*0272*/ 	.byte	0x08
	.zero		1


	//   ....[15]....
        /*0274*/ 	.word	0x000021b0
        /*0278*/ 	.word	0x000000ff
        /*027c*/ 	.word	0x00009030
        /*0280*/ 	.short	0x0108
        /*0282*/ 	.byte	0x08
	.zero		1


	//   ....[16]....
        /*0284*/ 	.word	0x00002b20
        /*0288*/ 	.word	0x000000ff
        /*028c*/ 	.word	0x00009000
        /*0290*/ 	.short	0x010a
        /*0292*/ 	.byte	0x08
	.zero		1


	//   ....[17]....
        /*0294*/ 	.word	0x00002b50
        /*0298*/ 	.word	0x000000ff
        /*029c*/ 	.word	0x00009020
        /*02a0*/ 	.short	0x010a
        /*02a2*/ 	.byte	0x08
	.zero		1


	//   ....[18]....
        /*02a4*/ 	.word	0x00002b80
        /*02a8*/ 	.word	0x000000ff
        /*02ac*/ 	.word	0x00009000
        /*02b0*/ 	.short	0x010a
        /*02b2*/ 	.byte	0x10
	.zero		1


	//   ....[19]....
        /*02b4*/ 	.word	0x00002bb0
        /*02b8*/ 	.word	0x000000ff
        /*02bc*/ 	.word	0x00009020
        /*02c0*/ 	.short	0x010a
        /*02c2*/ 	.byte	0x10
	.zero		1


	//----- nvinfo : EIATTR_NUM_MBARRIERS
	.align		4
.L_48:
        /*02c4*/ 	.byte	0x03, 0x38
        /*02c6*/ 	.short	0x0006


	//----- nvinfo : EIATTR_EXIT_INSTR_OFFSETS
	.align		4
        /*02c8*/ 	.byte	0x04, 0x1c
        /*02ca*/ 	.short	(.L_50 - .L_49)


	//   ....[0]....
.L_49:
        /*02cc*/ 	.word	0x00002b10


	//----- nvinfo : EIATTR_REQNTID
	.align		4
.L_50:
        /*02d0*/ 	.byte	0x04, 0x10
        /*02d2*/ 	.short	(.L_52 - .L_51)
.L_51:
        /*02d4*/ 	.word	0x00000100
        /*02d8*/ 	.word	0x00000001
        /*02dc*/ 	.word	0x00000001


	//----- nvinfo : EIATTR_CRS_STACK_SIZE
	.align		4
.L_52:
        /*02e0*/ 	.byte	0x04, 0x1e
        /*02e2*/ 	.short	(.L_54 - .L_53)
.L_53:
        /*02e4*/ 	.word	0x00000000


	//----- nvinfo : EIATTR_CBANK_PARAM_SIZE
	.align		4
.L_54:
        /*02e8*/ 	.byte	0x03, 0x19
        /*02ea*/ 	.short	0x0050


	//----- nvinfo : EIATTR_PARAM_CBANK
	.align		4
        /*02ec*/ 	.byte	0x04, 0x0a
        /*02ee*/ 	.short	(.L_56 - .L_55)
	.align		4
.L_55:
        /*02f0*/ 	.word	index@(.nv.constant0.gluon_tcgen05)
        /*02f4*/ 	.short	0x0380
        /*02f6*/ 	.short	0x0050


	//----- nvinfo : EIATTR_SW_WAR
	.align		4
.L_56:
        /*02f8*/ 	.byte	0x04, 0x36
        /*02fa*/ 	.short	(.L_58 - .L_57)
.L_57:
        /*02fc*/ 	.word	0x00000008
.L_58:


//--------------------- .nv.compat                --------------------------
	.section	.nv.compat,"",@"SHT_CUDA_COMPAT_INFO"
	.align	4
        /*0000*/ 	.byte	0x02, 0x02, 0x02, 0x00, 0x02, 0x05, 0x05, 0x00, 0x02, 0x03, 0x03, 0x00, 0x02, 0x06, 0x01, 0x00


//--------------------- .nv.callgraph             --------------------------
	.section	.nv.callgraph,"",@"SHT_CUDA_CALLGRAPH"
	.align	4
	.sectionentsize	8
	.align		4
        /*0000*/ 	.word	0x00000000
	.align		4
        /*0004*/ 	.word	0xffffffff
	.align		4
        /*0008*/ 	.word	0x00000000
	.align		4
        /*000c*/ 	.word	0xfffffffe
	.align		4
        /*0010*/ 	.word	0x00000000
	.align		4
        /*0014*/ 	.word	0xfffffffd
	.align		4
        /*0018*/ 	.word	0x00000000
	.align		4
        /*001c*/ 	.word	0xfffffffc


//--------------------- .text.gluon_tcgen05       --------------------------
	.section	.text.gluon_tcgen05,"ax",@progbits
	.align	128
        .global         gluon_tcgen05
        .type           gluon_tcgen05,@function
        .size           gluon_tcgen05,(.L_x_81 - gluon_tcgen05)
        .other          gluon_tcgen05,@"STO_CUDA_ENTRY STV_DEFAULT"
gluon_tcgen05:
.text.gluon_tcgen05:
[----:B------:R-:W1:Y:S01]  /*0000*/  LDC R1, c[0x0][0x37c] ;  /* 0x0000df00ff017b82 */ /* 0x000e620000000800 */
[----:B------:R-:W2:Y:S02]  /*0010*/  S2R R0, SR_TID.X ;  /* 0x0000000000007919 */ /* 0x000ea40000002100 */
[----:B--2---:R-:W-:-:S13]  /*0020*/  ISETP.GE.U32.AND P2, PT, R0, 0x20, PT ;  /* 0x000000200000780c */ /* 0x004fda0003f46070 */
[----:B------:R-:W-:Y:S05]  /*0030*/  @P2 BRA `(.L_x_0) ;  /* 0x0000000000b82947 */ /* 0x000fea0003800000 */
[----:B------:R-:W2:Y:S01]  /*0040*/  S2UR UR6, SR_CgaCtaId ;  /* 0x00000000000679c3 */ /* 0x000ea20000008800 */
[----:B------:R-:W-:Y:S01]  /*0050*/  NOP ;  /* 0x0000000000007918 */ /* 0x000fe20000000000 */
[----:B------:R-:W-:Y:S02]  /*0060*/  UMOV UR4, 0x40 ;  /* 0x0000004000047882 */ /* 0x000fe40000000000 */
[----:B--2---:R-:W-:-:S09]  /*0070*/  ULEA UR4, UR6, UR4, 0x18 ;  /* 0x0000000406047291 */ /* 0x004fd2000f8ec0ff */
[----:B------:R-:W2:Y:S01]  /*0080*/  LDS.U8 R2, [UR4] ;  /* 0x00000004ff027984 */ /* 0x000ea20008000000 */
[----:B------:R-:W-:Y:S02]  /*0090*/  UMOV UR4, 0x400 ;  /* 0x0000040000047882 */ /* 0x000fe40000000000 */
[----:B------:R-:W-:Y:S01]  /*00a0*/  ULEA UR4, UR6, UR4, 0x18 ;  /* 0x0000000406047291 */ /* 0x000fe2000f8ec0ff */
[----:B--2---:R-:W-:-:S13]  /*00b0*/  ISETP.NE.AND P0, PT, R2, RZ, PT ;  /* 0x000000ff0200720c */ /* 0x004fda0003f05270 */
[----:B------:R-:W-:Y:S05]  /*00c0*/  @P0 BRA `(.L_x_1) ;  /* 0x00000000007c0947 */ /* 0x000fea0003800000 */
[----:B------:R-:W-:-:S13]  /*00d0*/  ELECT P0, URZ, PT ;  /* 0x0000000000ff782f */ /* 0x000fda0003800000 */
[----:B------:R-:W-:Y:S05]  /*00e0*/  @!P0 BRA `(.L_x_2) ;  /* 0x0000000000848947 */ /* 0x000fea0003800000 */
[----:B------:R-:W-:Y:S01]  /*00f0*/  UMOV UR5, 0x8 ;  /* 0x0000000800057882 */ /* 0x000fe20000000000 */
[----:B------:R-:W-:Y:S02]  /*0100*/  IMAD.MOV.U32 R5, RZ, RZ, 0x1 ;  /* 0x00000001ff057424 */ /* 0x000fe400078e00ff */
[----:B------:R-:W-:Y:S02]  /*0110*/  IMAD.MOV.U32 R3, RZ, RZ, 0xff ;  /* 0x000000ffff037424 */ /* 0x000fe400078e00ff */
[----:B------:R-:W-:Y:S04]  /*0120*/  DEPBAR.LE SB2, 0x36 ;  /* 0x0000ad800000791a */ /* 0x000fe80000000000 */
[----:B------:R-:W2:Y:S02]  /*0130*/  UTCATOMSWS.FIND_AND_SET.ALIGN UP0, UR5, UR5 ;  /* 0x00000005000575e3 */ /* 0x000ea40008000800 */
[----:B--2---:R-:W-:-:S04]  /*0140*/  PLOP3.LUT P0, PT, PT, PT, UP0, 0x80, 0x8 ;  /* 0x000000000008781c */ /* 0x004fc80003f0f008 */
[----:B------:R-:W-:-:S04]  /*0150*/  SEL R2, RZ, 0xffffffff, !P0 ;  /* 0xffffffffff027807 */ /* 0x000fc80004000000 */
[----:B------:R-:W-:Y:S01]  /*0160*/  ISETP.NE.AND P0, PT, R2, RZ, PT ;  /* 0x000000ff0200720c */ /* 0x000fe20003f05270 */
[----:B------:R-:W-:-:S12]  /*0170*/  IMAD.U32 R2, RZ, RZ, UR5 ;  /* 0x00000005ff027e24 */ /* 0x000fd8000f8e00ff */
[----:B------:R-:W-:Y:S05]  /*0180*/  @P0 BRA `(.L_x_3) ;  /* 0x0000000000240947 */ /* 0x000fea0003800000 */
.L_x_4:
[----:B------:R-:W-:Y:S05]  /*0190*/  NANOSLEEP 0x64 ;  /* 0x000000640000795d */ /* 0x000fea0003800000 */
[----:B------:R-:W-:-:S05]  /*01a0*/  UMOV UR5, 0x8 ;  /* 0x0000000800057882 */ /* 0x000fca0000000000 */
[----:B------:R-:W-:Y:S04]  /*01b0*/  DEPBAR.LE SB2, 0x36 ;  /* 0x0000ad800000791a */ /* 0x000fe80000000000 */
[----:B------:R-:W2:Y:S02]  /*01c0*/  UTCATOMSWS.FIND_AND_SET.ALIGN UP0, UR5, UR5 ;  /* 0x00000005000575e3 */ /* 0x000ea40008000800 */
[----:B--2---:R-:W-:-:S04]  /*01d0*/  PLOP3.LUT P0, PT, PT, PT, UP0, 0x80, 0x8 ;  /* 0x000000000008781c */ /* 0x004fc80003f0f008 */
[----:B------:R-:W-:-:S04]  /*01e0*/  SEL R2, RZ, 0xffffffff, !P0 ;  /* 0xffffffffff027807 */ /* 0x000fc80004000000 */
[----:B------:R-:W-:Y:S01]  /*01f0*/  ISETP.NE.AND P0, PT, R2, RZ, PT ;  /* 0x000000ff0200720c */ /* 0x000fe20003f05270 */
[----:B------:R-:W-:-:S12]  /*0200*/  IMAD.U32 R2, RZ, RZ, UR5 ;  /* 0x00000005ff027e24 */ /* 0x000fd8000f8e00ff */
[----:B------:R-:W-:Y:S05]  /*0210*/  @!P0 BRA `(.L_x_4) ;  /* 0xfffffffc00dc8947 */ /* 0x000fea000383ffff */
.L_x_3:
[C---:B------:R-:W-:Y:S01]  /*0220*/  VIADD R4, R2.reuse, 0x10 ;  /* 0x0000001002047836 */ /* 0x040fe20000000000 */
[----:B------:R-:W-:Y:S01]  /*0230*/  UMOV UR5, 0x50 ;  /* 0x0000005000057882 */ /* 0x000fe20000000000 */
[----:B------:R-:W-:Y:S01]  /*0240*/  SHF.L.U32 R3, R3, R2, RZ ;  /* 0x0000000203037219 */ /* 0x000fe200000006ff */
[----:B------:R-:W-:Y:S01]  /*0250*/  ULEA UR5, UR6, UR5, 0x18 ;  /* 0x0000000506057291 */ /* 0x000fe2000f8ec0ff */
[----:B------:R-:W-:Y:S01]  /*0260*/  IMAD.SHL.U32 R2, R2, 0x20, RZ ;  /* 0x0000002002027824 */ /* 0x000fe200078e00ff */
[----:B------:R-:W-:-:S04]  /*0270*/  SHF.L.U32 R4, R5, R4, RZ ;  /* 0x0000000405047219 */ /* 0x000fc800000006ff */
[----:B------:R-:W-:-:S05]  /*0280*/  LOP3.LUT R3, R4, R3, RZ, 0xfc, !PT ;  /* 0x0000000304037212 */ /* 0x000fca00078efcff */
[----:B------:R2:W-:Y:S04]  /*0290*/  ATOMS.OR RZ, [UR5], R3 ;  /* 0x00000003ffff798c */ /* 0x0005e8000b000005 */
[----:B------:R2:W-:Y:S01]  /*02a0*/  STS [UR4], R2 ;  /* 0x00000002ff007988 */ /* 0x0005e20008000804 */
[----:B------:R-:W-:Y:S05]  /*02b0*/  BRA `(.L_x_2) ;  /* 0x0000000000107947 */ /* 0x000fea0003800000 */
.L_x_1:
[----:B------:R-:W-:Y:S01]  /*02c0*/  IMAD.MOV.U32 R3, RZ, RZ, -0x1 ;  /* 0xffffffffff037424 */ /* 0x000fe200078e00ff */
[----:B------:R-:W-:-:S04]  /*02d0*/  MOV R2, 0x300 ;  /* 0x0000030000027802 */ /* 0x000fc80000000f00 */
[----:B------:R2:W-:Y:S03]  /*02e0*/  STS [UR4], R3 ;  /* 0x00000003ff007988 */ /* 0x0005e60008000804 */
[----:B-12---:R-:W-:Y:S05]  /*02f0*/  CALL.REL.NOINC `($__internal_1_$__cuda_sm10x_tcgen05_guardrail_trap_phase_invalid_during_alloc) ;  /* 0x0000002800447944 */ /* 0x006fea0003c00000 */
.L_x_2:
[----:B------:R-:W-:Y:S05]  /*0300*/  WARPSYNC.ALL ;  /* 0x0000000000007948 */ /* 0x000fea0003800000 */
[----:B------:R-:W-:Y:S01]  /*0310*/  NOP ;  /* 0x0000000000007918 */ /* 0x000fe20000000000 */
.L_x_0:
[----:B------:R-:W3:Y:S08]  /*0320*/  S2UR UR4, SR_CgaCtaId ;  /* 0x00000000000479c3 */ /* 0x000ef00000008800 */
[----:B------:R-:W-:Y:S01]  /*0330*/  BAR.SYNC.DEFER_BLOCKING 0x0 ;  /* 0x0000000000007b1d */ /* 0x000fe20000010000 */
[----:B------:R-:W-:-:S05]  /*0340*/  LOP3.LUT R132, R0, 0xff, RZ, 0xc0, !PT ;  /* 0x000000ff00847812 */ /* 0x000fca00078ec0ff */
[----:B------:R-:W-:Y:S02]  /*0350*/  UMOV UR8, 0x400 ;  /* 0x0000040000087882 */ /* 0x000fe40000000000 */
[----:B------:R-:W4:Y:S08]  /*0360*/  LDC R10, c[0x0][0x3a0] ;  /* 0x0000e800ff0a7b82 */ /* 0x000f300000000800 */
[----:B------:R-:W5:Y:S01]  /*0370*/  S2UR UR9, SR_CTAID.Y ;  /* 0x00000000000979c3 */ /* 0x000f620000002600 */
[----:B---3--:R-:W-:-:S09]  /*0380*/  ULEA UR8, UR4, UR8, 0x18 ;  /* 0x0000000804087291 */ /* 0x008fd2000f8ec0ff */
[----:B--2---:R-:W2:Y:S01]  /*0390*/  LDS R3, [UR8] ;  /* 0x00000008ff037984 */ /* 0x004ea20008000800 */
[----:B------:R-:W-:Y:S06]  /*03a0*/  BAR.SYNC.DEFER_BLOCKING 0x0 ;  /* 0x0000000000007b1d */ /* 0x000fec0000010000 */
[----:B------:R-:W-:Y:S05]  /*03b0*/  @P2 BRA `(.L_x_5) ;  /* 0x0000000000182947 */ /* 0x000fea0003800000 */
[----:B------:R-:W-:Y:S01]  /*03c0*/  ELECT P0, URZ, PT ;  /* 0x0000000000ff782f */ /* 0x000fe20003800000 */
[----:B------:R-:W-:Y:S01]  /*03d0*/  IMAD.MOV.U32 R2, RZ, RZ, 0x1 ;  /* 0x00000001ff027424 */ /* 0x000fe200078e00ff */
[----:B------:R-:W-:Y:S01]  /*03e0*/  UMOV UR5, 0x40 ;  /* 0x0000004000057882 */ /* 0x000fe20000000000 */
[----:B------:R-:W-:Y:S01]  /*03f0*/  UVIRTCOUNT.DEALLOC.SMPOOL 0x80 ;  /* 0x000000800000784c */ /* 0x000fe20000000000 */
[----:B------:R-:W-:-:S09]  /*0400*/  ULEA UR5, UR4, UR5, 0x18 ;  /* 0x0000000504057291 */ /* 0x000fd2000f8ec0ff */
[----:B------:R3:W-:Y:S03]  /*0410*/  @P0 STS.U8 [UR5], R2 ;  /* 0x00000002ff000988 */ /* 0x0007e60008000005 */
.L_x_5:
[----:B------:R-:W3:Y:S01]  /*0420*/  S2UR UR4, SR_CTAID.Z ;  /* 0x00000000000479c3 */ /* 0x000ee20000002700 */
[----:B------:R-:W5:Y:S01]  /*0430*/  LDCU UR5, c[0x0][0x370] ;  /* 0x00006e00ff0577ac */ /* 0x000f620008000800 */
[----:B------:R-:W-:Y:S01]  /*0440*/  ISETP.GE.U32.AND P0, PT, R132, 0x20, PT ;  /* 0x000000208400780c */ /* 0x000fe20003f06070 */
[----:B----4-:R-:W-:Y:S01]  /*0450*/  VIADD R5, R10, 0xffffffff ;  /* 0xffffffff0a057836 */ /* 0x010fe20000000000 */
[C---:B------:R-:W-:Y:S01]  /*0460*/  ISETP.NE.U32.AND P3, PT, R132.reuse, RZ, PT ;  /* 0x000000ff8400720c */ /* 0x040fe20003f65070 */
[----:B------:R-:W3:Y:S01]  /*0470*/  LDCU UR6, c[0x0][0x374] ;  /* 0x00006e80ff0677ac */ /* 0x000ee20008000800 */
[----:B------:R-:W-:Y:S01]  /*0480*/  LEA R4, R132, UR8, 0x2 ;  /* 0x0000000884047c11 */ /* 0x000fe2000f8e10ff */
[----:B------:R-:W-:Y:S01]  /*0490*/  BSSY.RECONVERGENT B0, `(.L_x_6) ;  /* 0x0000015000007945 */ /* 0x000fe20003800200 */
[----:B------:R-:W5:Y:S01]  /*04a0*/  S2UR UR13, SR_CTAID.X ;  /* 0x00000000000d79c3 */ /* 0x000f620000002500 */
[----:B------:R-:W4:Y:S01]  /*04b0*/  LDCU.64 UR10, c[0x0][0x3c0] ;  /* 0x00007800ff0a77ac */ /* 0x000f220008000a00 */
[----:B--2---:R-:W-:-:S05]  /*04c0*/  R2UR UR24, R3 ;  /* 0x00000000031872ca */ /* 0x004fca00000e0000 */
[----:B------:R2:W-:Y:S01]  /*04d0*/  @!P0 STS [R4], RZ ;  /* 0x000000ff04008388 */ /* 0x0005e20000000800 */
[----:B------:R-:W1:Y:S01]  /*04e0*/  LDC R6, c[0x0][0x398] ;  /* 0x0000e600ff067b82 */ /* 0x000e620000000800 */
[----:B------:R-:W-:Y:S02]  /*04f0*/  NOP ;  /* 0x0000000000007918 */ /* 0x000fe40000000000 */
[----:B------:R2:W-:Y:S01]  /*0500*/  @!P3 STS [UR8+0x20], R5 ;  /* 0x00002005ff00b988 */ /* 0x0005e20008000808 */
[----:B---3-5:R-:W-:-:S04]  /*0510*/  UIMAD UR4, UR4, UR6, UR9 ;  /* 0x00000006040472a4 */ /* 0x028fc8000f8e0209 */
[----:B------:R-:W-:-:S04]  /*0520*/  UIMAD UR4, UR4, UR5, UR13 ;  /* 0x00000005040472a4 */ /* 0x000fc8000f8e020d */
[----:B------:R-:W-:-:S04]  /*0530*/  UIMAD UR4, UR4, 0x180, URZ ;  /* 0x00000180040478a4 */ /* 0x000fc8000f8e02ff */
[----:B----4-:R-:W-:Y:S01]  /*0540*/  UIADD3 UR20, UP0, UPT, UR4, UR10, URZ ;  /* 0x0000000a04147290 */ /* 0x010fe2000ff1e0ff */
[----:B-1----:R-:W-:-:S03]  /*0550*/  VIADD R6, R6, 0xffffffff ;  /* 0xffffffff06067836 */ /* 0x002fc60000000000 */
[----:B------:R-:W-:Y:S01]  /*0560*/  ULEA.HI.X.SX32 UR21, UR4, UR11, 0x1, UP0 ;  /* 0x0000000b04157291 */ /* 0x000fe200080f0eff */
[----:B--2---:R-:W-:Y:S11]  /*0570*/  @P3 BRA `(.L_x_7) ;  /* 0x0000000000183947 */ /* 0x004ff60003800000 */
[----:B------:R-:W1:Y:S01]  /*0580*/  LDS R2, [UR8+0x8] ;  /* 0x00000808ff027984 */ /* 0x000e620008000800 */
[----:B------:R-:W2:Y:S01]  /*0590*/  LDC.64 R8, c[0x0][0x380] ;  /* 0x0000e000ff087b82 */ /* 0x000ea20000000a00 */
[----:B------:R-:W-:Y:S02]  /*05a0*/  IMAD.MOV.U32 R3, RZ, RZ, 0x70 ;  /* 0x00000070ff037424 */ /* 0x000fe400078e00ff */
[----:B--2---:R2:W-:Y:S03]  /*05b0*/  STS.64 [UR8], R8 ;  /* 0x00000008ff007988 */ /* 0x0045e60008000a08 */
[----:B-1----:R-:W-:-:S05]  /*05c0*/  LOP3.LUT R2, R2, 0x10, R3, 0xd8, !PT ;  /* 0x0000001002027812 */ /* 0x002fca00078ed803 */
[----:B------:R2:W-:Y:S02]  /*05d0*/  STS [UR8+0x8], R2 ;  /* 0x00000802ff007988 */ /* 0x0005e40008000808 */
.L_x_7:
[----:B------:R-:W-:Y:S05]  /*05e0*/  BSYNC.RECONVERGENT B0 ;  /* 0x0000000000007941 */ /* 0x000fea0003800200 */
.L_x_6:
[----:B------:R-:W-:Y:S04]  /*05f0*/  BSSY.RECONVERGENT B0, `(.L_x_8) ;  /* 0x000000a000007945 */ /* 0x000fe80003800200 */
[----:B------:R-:W-:Y:S05]  /*0600*/  @P3 BRA `(.L_x_9) ;  /* 0x0000000000203947 */ /* 0x000fea0003800000 */
[----:B--2---:R-:W1:Y:S01]  /*0610*/  LDS R2, [UR8+0x34] ;  /* 0x00003408ff027984 */ /* 0x004e620008000800 */
[----:B------:R-:W-:Y:S02]  /*0620*/  IMAD.MOV.U32 R3, RZ, RZ, 0x1f000000 ;  /* 0x1f000000ff037424 */ /* 0x000fe400078e00ff */
[----:B------:R-:W-:Y:S01]  /*0630*/  @!P3 IMAD.MOV.U32 R7, RZ, RZ, 0x7f ;  /* 0x0000007fff07b424 */ /* 0x000fe200078e00ff */
[----:B------:R-:W2:Y:S02]  /*0640*/  @!P3 LDS R8, [UR8+0x38] ;  /* 0x00003808ff08b984 */ /* 0x000ea40008000800 */
[----:B-1----:R-:W-:Y:S02]  /*0650*/  LOP3.LUT R2, R2, 0xff000000, R3, 0xb8, !PT ;  /* 0xff00000002027812 */ /* 0x002fe400078eb803 */
[----:B--2---:R-:W-:-:S03]  /*0660*/  @!P3 LOP3.LUT R3, R8, 0xff, R7, 0xb8, !PT ;  /* 0x000000ff0803b812 */ /* 0x004fc600078eb807 */
[----:B------:R1:W-:Y:S04]  /*0670*/  STS [UR8+0x34], R2 ;  /* 0x00003402ff007988 */ /* 0x0003e80008000808 */
[----:B------:R1:W-:Y:S02]  /*0680*/  @!P3 STS [UR8+0x38], R3 ;  /* 0x00003803ff00b988 */ /* 0x0003e40008000808 */
.L_x_9:
[----:B------:R-:W-:Y:S05]  /*0690*/  BSYNC.RECONVERGENT B0 ;  /* 0x0000000000007941 */ /* 0x000fea0003800200 */
.L_x_8:
[----:B------:R-:W-:Y:S04]  /*06a0*/  BSSY.RECONVERGENT B0, `(.L_x_10) ;  /* 0x000000a000007945 */ /* 0x000fe80003800200 */
[----:B------:R-:W-:Y:S05]  /*06b0*/  @P3 BRA `(.L_x_11) ;  /* 0x0000000000203947 */ /* 0x000fea0003800000 */
[----:B-12---:R-:W1:Y:S01]  /*06c0*/  LDS R2, [UR8+0x1c] ;  /* 0x00001c08ff027984 */ /* 0x006e620008000800 */
[----:B------:R-:W2:Y:S03]  /*06d0*/  LDC.64 R8, c[0x0][0x3a8] ;  /* 0x0000ea00ff087b82 */ /* 0x000ea60000000a00 */
[----:B------:R3:W-:Y:S01]  /*06e0*/  STS [UR8+0x24], R6 ;  /* 0x00002406ff007988 */ /* 0x0007e20008000808 */
[--C-:B--2---:R-:W-:Y:S02]  /*06f0*/  SHF.R.U32.HI R7, RZ, 0x4, R9.reuse ;  /* 0x00000004ff077819 */ /* 0x104fe40000011609 */
[----:B------:R-:W-:-:S05]  /*0700*/  SHF.R.U64 R3, R8, 0x4, R9 ;  /* 0x0000000408037819 */ /* 0x000fca0000001209 */
[----:B------:R3:W-:Y:S01]  /*0710*/  STS [UR8+0xc], R3 ;  /* 0x00000c03ff007988 */ /* 0x0007e20008000808 */
[----:B-1----:R-:W-:-:S05]  /*0720*/  LOP3.LUT R2, R2, 0xf, R7, 0xb8, !PT ;  /* 0x0000000f02027812 */ /* 0x002fca00078eb807 */
[----:B------:R3:W-:Y:S02]  /*0730*/  STS [UR8+0x1c], R2 ;  /* 0x00001c02ff007988 */ /* 0x0007e40008000808 */
.L_x_11:
[----:B------:R-:W-:Y:S05]  /*0740*/  BSYNC.RECONVERGENT B0 ;  /* 0x0000000000007941 */ /* 0x000fea0003800200 */
.L_x_10:
[----:B------:R-:W-:Y:S04]  /*0750*/  BSSY.RECONVERGENT B1, `(.L_x_12) ;  /* 0x000001d000017945 */ /* 0x000fe80003800200 */
[----:B------:R-:W-:Y:S04]  /*0760*/  BSSY.RELIABLE B0, `(.L_x_13) ;  /* 0x0000018000007945 */ /* 0x000fe80003800100 */
[----:B------:R-:W-:Y:S05]  /*0770*/  @P3 BRA `(.L_x_14) ;  /* 0x00000000001c3947 */ /* 0x000fea0003800000 */
[----:B-123--:R-:W1:Y:S02]  /*0780*/  LDS R2, [UR8+0x34] ;  /* 0x00003408ff027984 */ /* 0x00ee640008000800 */
[----:B-1----:R-:W-:-:S05]  /*0790*/  LOP3.LUT R2, R2, 0x7, RZ, 0xb8, !PT ;  /* 0x0000000702027812 */ /* 0x002fca00078eb8ff */
[----:B------:R1:W-:Y:S01]  /*07a0*/  STS [UR8+0x34], R2 ;  /* 0x00003402ff007988 */ /* 0x0003e20008000808 */
[----:B------:R-:W-:Y:S05]  /*07b0*/  @P3 BRA `(.L_x_15) ;  /* 0x00000000001c3947 */ /* 0x000fea0003800000 */
[----:B-1----:R-:W1:Y:S02]  /*07c0*/  LDS R2, [UR8+0x34] ;  /* 0x00003408ff027984 */ /* 0x002e640008000800 */
[----:B-1----:R-:W-:-:S05]  /*07d0*/  LOP3.LUT R2, R2, 0x38, RZ, 0xb8, !PT ;  /* 0x0000003802027812 */ /* 0x002fca00078eb8ff */
[----:B------:R4:W-:Y:S02]  /*07e0*/  STS [UR8+0x34], R2 ;  /* 0x00003402ff007988 */ /* 0x0009e40008000808 */
.L_x_14:
[----:B------:R-:W-:Y:S05]  /*07f0*/  @P3 BRA `(.L_x_16) ;  /* 0x00000000001c3947 */ /* 0x000fea0003800000 */
[----:B-1234-:R-:W1:Y:S02]  /*0800*/  LDS R2, [UR8+0x8] ;  /* 0x00000808ff027984 */ /* 0x01ee640008000800 */
[----:B-1----:R-:W-:-:S05]  /*0810*/  LOP3.LUT R2, R2, 0x780, RZ, 0xb8, !PT ;  /* 0x0000078002027812 */ /* 0x002fca00078eb8ff */
[----:B------:R2:W-:Y:S02]  /*0820*/  STS [UR8+0x8], R2 ;  /* 0x00000802ff007988 */ /* 0x0005e40008000808 */
.L_x_15:
[----:B------:R-:W-:Y:S05]  /*0830*/  @P3 BRA `(.L_x_17) ;  /* 0x0000000000283947 */ /* 0x000fea0003800000 */
[----:B-12---:R-:W1:Y:S02]  /*0840*/  LDS R2, [UR8+0x8] ;  /* 0x00000808ff027984 */ /* 0x006e640008000800 */
[----:B-1----:R-:W-:-:S05]  /*0850*/  LOP3.LUT R2, R2, 0x1800, RZ, 0xb8, !PT ;  /* 0x0000180002027812 */ /* 0x002fca00078eb8ff */
[----:B------:R5:W-:Y:S02]  /*0860*/  STS [UR8+0x8], R2 ;  /* 0x00000802ff007988 */ /* 0x000be40008000808 */
.L_x_16:
[----:B------:R-:W-:Y:S05]  /*0870*/  @P3 BREAK.RELIABLE B0 ;  /* 0x0000000000003942 */ /* 0x000fea0003800100 */
[----:B------:R-:W-:Y:S05]  /*0880*/  @P3 BRA `(.L_x_18) ;  /* 0x0000000000243947 */ /* 0x000fea0003800000 */
[----:B-1-3--:R-:W1:Y:S01]  /*0890*/  LDS R3, [UR8+0x8] ;  /* 0x00000808ff037984 */ /* 0x00ae620008000800 */
[----:B--2-45:R-:W-:-:S05]  /*08a0*/  IMAD.MOV.U32 R2, RZ, RZ, 0x6000 ;  /* 0x00006000ff027424 */ /* 0x034fca00078e00ff */
[----:B-1----:R-:W-:-:S04]  /*08b0*/  LOP3.LUT R2, R3, 0x2000, R2, 0xd8, !PT ;  /* 0x0000200003027812 */ /* 0x002fc800078ed802 */
[----:B------:R-:W-:-:S05]  /*08c0*/  LOP3.LUT R2, R2, 0x400000, RZ, 0xb8, !PT ;  /* 0x0040000002027812 */ /* 0x000fca00078eb8ff */
[----:B------:R3:W-:Y:S02]  /*08d0*/  STS [UR8+0x8], R2 ;  /* 0x00000802ff007988 */ /* 0x0007e40008000808 */
.L_x_17:
[----:B------:R-:W-:Y:S05]  /*08e0*/  BSYNC.RELIABLE B0 ;  /* 0x0000000000007941 */ /* 0x000fea0003800100 */
.L_x_13:
[----:B-123--:R-:W1:Y:S02]  /*08f0*/  @!P3 LDS R2, [UR8+0x8] ;  /* 0x00000808ff02b984 */ /* 0x00ee640008000800 */
[----:B-1----:R-:W-:-:S05]  /*0900*/  @!P3 LOP3.LUT R2, R2, 0x8000, RZ, 0xb8, !PT ;  /* 0x000080000202b812 */ /* 0x002fca00078eb8ff */
[----:B------:R1:W-:Y:S02]  /*0910*/  @!P3 STS [UR8+0x8], R2 ;  /* 0x00000802ff00b988 */ /* 0x0003e40008000808 */
.L_x_18:
[----:B------:R-:W-:Y:S05]  /*0920*/  BSYNC.RECONVERGENT B1 ;  /* 0x0000000000017941 */ /* 0x000fea0003800200 */
.L_x_12:
[----:B------:R-:W-:Y:S05]  /*0930*/  WARPSYNC.ALL ;  /* 0x0000000000007948 */ /* 0x000fea0003800000 */
[----:B------:R-:W-:Y:S01]  /*0940*/  NOP ;  /* 0x0000000000007918 */ /* 0x000fe20000000000 */
[----:B------:R-:W1:Y:S02]  /*0950*/  LDC R7, c[0x0][0x39c] ;  /* 0x0000e700ff077b82 */ /* 0x000e640000000800 */
[----:B-1----:R-:W-:Y:S01]  /*0960*/  VIADD R7, R7, 0xffffffff ;  /* 0xffffffff07077836 */ /* 0x002fe20000000000 */
[----:B------:R-:W-:Y:S06]  /*0970*/  @P0 BRA `(.L_x_19) ;  /* 0x0000000000300947 */ /* 0x000fec0003800000 */
[----:B--2345:R-:W1:Y:S01]  /*0980*/  S2R R2, SR_LANEID ;  /* 0x0000000000027919 */ /* 0x03ce620000000000 */
[----:B------:R-:W-:Y:S05]  /*0990*/  WARPSYNC.ALL ;  /* 0x0000000000007948 */ /* 0x000fea0003800000 */
[----:B------:R-:W-:Y:S01]  /*09a0*/  NOP ;  /* 0x0000000000007918 */ /* 0x000fe20000000000 */
[----:B-1----:R-:W-:-:S05]  /*09b0*/  IMAD.SHL.U32 R8, R2, 0x4, RZ ;  /* 0x0000000402087824 */ /* 0x002fca00078e00ff */
[----:B------:R-:W1:Y:S01]  /*09c0*/  LDS R9, [R8+UR8] ;  /* 0x0000000808097984 */ /* 0x000e620008000800 */
[----:B------:R-:W-:-:S05]  /*09d0*/  IADD3 R2, P1, PT, R8, UR20, RZ ;  /* 0x0000001408027c10 */ /* 0x000fca000ff3e0ff */
[----:B------:R-:W-:-:S05]  /*09e0*/  IMAD.X R3, RZ, RZ, UR21, P1 ;  /* 0x00000015ff037e24 */ /* 0x000fca00088e06ff */
[----:B-1----:R1:W2:Y:S01]  /*09f0*/  ATOMG.E.EXCH.STRONG.GPU PT, RZ, [R2], R9 ;  /* 0x0000000902ff73a8 */ /* 0x0022a200041ee100 */
[----:B------:R-:W-:-:S04]  /*0a00*/  DEPBAR {5,4,3,2,1,0} ;  /* 0x0000003f0000791a */ /* 0x000fc80000000000 */
[----:B------:R-:W3:Y:S02]  /*0a10*/  CCTL.E.C.LDCU.IV.DEEP [UR20] ;  /* 0x0000000014007540 */ /* 0x000ee40009c08000 */
[----:B---3--:R1:W-:Y:S01]  /*0a20*/  UTMACCTL.IV [UR20] ;  /* 0x00000000140079b9 */ /* 0x0083e20008000000 */
[----:B------:R-:W-:Y:S01]  /*0a30*/  NOP ;  /* 0x0000000000007918 */ /* 0x000fe20000000000 */
.L_x_19:
[----:B------:R-:W-:Y:S05]  /*0a40*/  @P0 BRA `(.L_x_20) ;  /* 0x00000000000c0947 */ /* 0x000fea0003800000 */
[----:B------:R0:W-:Y:S01]  /*0a50*/  UTMACMDFLUSH ;  /* 0x00000000000079b7 */ /* 0x0001e20000000000 */
[----:B------:R-:W-:Y:S05]  /*0a60*/  @P0 BRA `(.L_x_20) ;  /* 0x0000000000040947 */ /* 0x000fea0003800000 */
[----:B------:R-:W-:-:S04]  /*0a70*/  DEPBAR.LE SB0, 0x0 ;  /* 0x000080000000791a */ /* 0x000fc80000000000 */
.L_x_20:
[----:B------:R-:W-:Y:S05]  /*0a80*/  WARPSYNC.ALL ;  /* 0x0000000000007948 */ /* 0x000fea0003800000 */
[----:B------:R-:W-:Y:S01]  /*0a90*/  NOP ;  /* 0x0000000000007918 */ /* 0x000fe20000000000 */
[----:B--2---:R-:W-:Y:S06]  /*0aa0*/  BAR.SYNC.DEFER_BLOCKING 0x0 ;  /* 0x0000000000007b1d */ /* 0x004fec0000010000 */
[----:B------:R-:W-:Y:S02]  /*0ab0*/  BSSY.RECONVERGENT B1, `(.L_x_21) ;  /* 0x000000b000017945 */ /* 0x000fe40003800200 */
[----:B------:R-:W-:Y:S06]  /*0ac0*/  BAR.SYNC.DEFER_BLOCKING 0x0 ;  /* 0x0000000000007b1d */ /* 0x000fec0000010000 */
[----:B------:R2:W-:Y:S01]  /*0ad0*/  @!P0 STS [R4], RZ ;  /* 0x000000ff04008388 */ /* 0x0005e20000000800 */
[----:B------:R-:W-:Y:S01]  /*0ae0*/  NOP ;  /* 0x0000000000007918 */ /* 0x000fe20000000000 */
[----:B------:R-:W-:Y:S05]  /*0af0*/  @P3 BRA `(.L_x_22) ;  /* 0x0000000000183947 */ /* 0x000fea0003800000 */
[----:B-1-345:R-:W1:Y:S01]  /*0b00*/  LDS R2, [UR8+0x8] ;  /* 0x00000808ff027984 */ /* 0x03ae620008000800 */
[----:B------:R-:W3:Y:S01]  /*0b10*/  LDC.64 R8, c[0x0][0x388] ;  /* 0x0000e200ff087b82 */ /* 0x000ee20000000a00 */
[----:B------:R-:W-:Y:S02]  /*0b20*/  IMAD.MOV.U32 R3, RZ, RZ, 0x70 ;  /* 0x00000070ff037424 */ /* 0x000fe400078e00ff */
[----:B---3--:R3:W-:Y:S03]  /*0b30*/  STS.64 [UR8], R8 ;  /* 0x00000008ff007988 */ /* 0x0087e60008000a08 */
[----:B-1----:R-:W-:-:S05]  /*0b40*/  LOP3.LUT R2, R2, 0x10, R3, 0xd8, !PT ;  /* 0x0000001002027812 */ /* 0x002fca00078ed803 */
[----:B------:R3:W-:Y:S02]  /*0b50*/  STS [UR8+0x8], R2 ;  /* 0x00000802ff007988 */ /* 0x0007e40008000808 */
.L_x_22:
[----:B-1----:R-:W-:Y:S05]  /*0b60*/  BSYNC.RECONVERGENT B1 ;  /* 0x0000000000017941 */ /* 0x002fea0003800200 */
.L_x_21:
[----:B------:R-:W-:Y:S04]  /*0b70*/  BSSY.RECONVERGENT B1, `(.L_x_23) ;  /* 0x000000a000017945 */ /* 0x000fe80003800200 */
[----:B------:R-:W-:Y:S05]  /*0b80*/  @P3 BRA `(.L_x_24) ;  /* 0x0000000000203947 */ /* 0x000fea0003800000 */
[----:B---345:R-:W1:Y:S01]  /*0b90*/  LDS R2, [UR8+0x34] ;  /* 0x00003408ff027984 */ /* 0x038e620008000800 */
[----:B------:R-:W-:Y:S02]  /*0ba0*/  IMAD.MOV.U32 R3, RZ, RZ, 0x7f000000 ;  /* 0x7f000000ff037424 */ /* 0x000fe400078e00ff */
[----:B------:R-:W-:Y:S01]  /*0bb0*/  @!P3 IMAD.MOV.U32 R8, RZ, RZ, 0x1f ;  /* 0x0000001fff08b424 */ /* 0x000fe200078e00ff */
[----:B------:R-:W3:Y:S02]  /*0bc0*/  @!P3 LDS R9, [UR8+0x38] ;  /* 0x00003808ff09b984 */ /* 0x000ee40008000800 */
[----:B-1----:R-:W-:Y:S02]  /*0bd0*/  LOP3.LUT R2, R2, 0xff000000, R3, 0xb8, !PT ;  /* 0xff00000002027812 */ /* 0x002fe400078eb803 */
[----:B---3--:R-:W-:-:S03]  /*0be0*/  @!P3 LOP3.LUT R3, R9, 0xff, R8, 0xb8, !PT ;  /* 0x000000ff0903b812 */ /* 0x008fc600078eb808 */
[----:B------:R1:W-:Y:S04]  /*0bf0*/  STS [UR8+0x34], R2 ;  /* 0x00003402ff007988 */ /* 0x0003e80008000808 */
[----:B------:R1:W-:Y:S02]  /*0c00*/  @!P3 STS [UR8+0x38], R3 ;  /* 0x00003803ff00b988 */ /* 0x0003e40008000808 */
.L_x_24:
[----:B------:R-:W-:Y:S05]  /*0c10*/  BSYNC.RECONVERGENT B1 ;  /* 0x0000000000017941 */ /* 0x000fea0003800200 */
.L_x_23:
[----:B------:R-:W-:Y:S04]  /*0c20*/  BSSY.RECONVERGENT B1, `(.L_x_25) ;  /* 0x0000004000017945 */ /* 0x000fe80003800200 */
[----:B------:R-:W-:Y:S05]  /*0c30*/  @P3 BRA `(.L_x_26) ;  /* 0x0000000000083947 */ /* 0x000fea0003800000 */
[----:B------:R1:W-:Y:S04]  /*0c40*/  STS [UR8+0x24], R5 ;  /* 0x00002405ff007988 */ /* 0x0003e80008000808 */
[----:B------:R1:W-:Y:S02]  /*0c50*/  STS [UR8+0x20], R7 ;  /* 0x00002007ff007988 */ /* 0x0003e40008000808 */
.L_x_26:
[----:B------:R-:W-:Y:S05]  /*0c60*/  BSYNC.RECONVERGENT B1 ;  /* 0x0000000000017941 */ /* 0x000fea0003800200 */
.L_x_25:
[----:B------:R-:W-:Y:S04]  /*0c70*/  BSSY.RECONVERGENT B2, `(.L_x_27) ;  /* 0x0000025000027945 */ /* 0x000fe80003800200 */
[----:B------:R-:W-:Y:S04]  /*0c80*/  BSSY.RELIABLE B1, `(.L_x_28) ;  /* 0x0000020000017945 */ /* 0x000fe80003800100 */
[----:B------:R-:W-:Y:S05]  /*0c90*/  @P3 BRA `(.L_x_29) ;  /* 0x00000000002c3947 */ /* 0x000fea0003800000 */
[----:B-1-345:R-:W1:Y:S01]  /*0ca0*/  LDS R2, [UR8+0x1c] ;  /* 0x00001c08ff027984 */ /* 0x03ae620008000800 */
[----:B------:R-:W3:Y:S02]  /*0cb0*/  LDC.64 R8, c[0x0][0x3b0] ;  /* 0x0000ec00ff087b82 */ /* 0x000ee40000000a00 */
[--C-:B---3--:R-:W-:Y:S02]  /*0cc0*/  SHF.R.U32.HI R5, RZ, 0x4, R9.reuse ;  /* 0x00000004ff057819 */ /* 0x108fe40000011609 */
[----:B------:R-:W-:-:S05]  /*0cd0*/  SHF.R.U64 R3, R8, 0x4, R9 ;  /* 0x0000000408037819 */ /* 0x000fca0000001209 */
[----:B------:R3:W-:Y:S01]  /*0ce0*/  STS [UR8+0xc], R3 ;  /* 0x00000c03ff007988 */ /* 0x0007e20008000808 */
[----:B-1----:R-:W-:-:S05]  /*0cf0*/  LOP3.LUT R2, R2, 0xf, R5, 0xb8, !PT ;  /* 0x0000000f02027812 */ /* 0x002fca00078eb805 */
[----:B------:R3:W-:Y:S01]  /*0d00*/  STS [UR8+0x1c], R2 ;  /* 0x00001c02ff007988 */ /* 0x0007e20008000808 */
[----:B------:R-:W-:Y:S05]  /*0d10*/  @P3 BRA `(.L_x_30) ;  /* 0x00000000001c3947 */ /* 0x000fea0003800000 */
[----:B---3--:R-:W1:Y:S02]  /*0d20*/  LDS R2, [UR8+0x34] ;  /* 0x00003408ff027984 */ /* 0x008e640008000800 */
[----:B-1----:R-:W-:-:S05]  /*0d30*/  LOP3.LUT R2, R2, 0x7, RZ, 0xb8, !PT ;  /* 0x0000000702027812 */ /* 0x002fca00078eb8ff */
[----:B------:R1:W-:Y:S02]  /*0d40*/  STS [UR8+0x34], R2 ;  /* 0x00003402ff007988 */ /* 0x0003e40008000808 */
.L_x_29:
[----:B------:R-:W-:Y:S05]  /*0d50*/  @P3 BRA `(.L_x_31) ;  /* 0x00000000001c3947 */ /* 0x000fea0003800000 */
[----:B-1-345:R-:W1:Y:S02]  /*0d60*/  LDS R2, [UR8+0x34] ;  /* 0x00003408ff027984 */ /* 0x03ae640008000800 */
[----:B-1----:R-:W-:-:S05]  /*0d70*/  LOP3.LUT R2, R2, 0x38, RZ, 0xb8, !PT ;  /* 0x0000003802027812 */ /* 0x002fca00078eb8ff */
[----:B------:R1:W-:Y:S02]  /*0d80*/  STS [UR8+0x34], R2 ;  /* 0x00003402ff007988 */ /* 0x0003e40008000808 */
.L_x_30:
[----:B------:R-:W-:Y:S05]  /*0d90*/  @P3 BRA `(.L_x_32) ;  /* 0x00000000001c3947 */ /* 0x000fea0003800000 */
[----:B-1-3--:R-:W1:Y:S02]  /*0da0*/  LDS R2, [UR8+0x8] ;  /* 0x00000808ff027984 */ /* 0x00ae640008000800 */
[----:B-1----:R-:W-:-:S05]  /*0db0*/  LOP3.LUT R2, R2, 0x780, RZ, 0xb8, !PT ;  /* 0x0000078002027812 */ /* 0x002fca00078eb8ff */
[----:B------:R1:W-:Y:S02]  /*0dc0*/  STS [UR8+0x8], R2 ;  /* 0x00000802ff007988 */ /* 0x0003e40008000808 */
.L_x_31:
[----:B------:R-:W-:Y:S05]  /*0dd0*/  @P3 BRA `(.L_x_33) ;  /* 0x0000000000283947 */ /* 0x000fea0003800000 */
[----:B-1-345:R-:W1:Y:S02]  /*0de0*/  LDS R2, [UR8+0x8] ;  /* 0x00000808ff027984 */ /* 0x03ae640008000800 */
[----:B-1----:R-:W-:-:S05]  /*0df0*/  LOP3.LUT R2, R2, 0x1800, RZ, 0xb8, !PT ;  /* 0x0000180002027812 */ /* 0x002fca00078eb8ff */
[----:B------:R4:W-:Y:S02]  /*0e00*/  STS [UR8+0x8], R2 ;  /* 0x00000802ff007988 */ /* 0x0009e40008000808 */
.L_x_32:
[----:B------:R-:W-:Y:S05]  /*0e10*/  @P3 BREAK.RELIABLE B1 ;  /* 0x0000000000013942 */ /* 0x000fea0003800100 */
[----:B------:R-:W-:Y:S05]  /*0e20*/  @P3 BRA `(.L_x_34) ;  /* 0x0000000000243947 */ /* 0x000fea0003800000 */
[----:B-1-34-:R-:W1:Y:S01]  /*0e30*/  LDS R2, [UR8+0x8] ;  /* 0x00000808ff027984 */ /* 0x01ae620008000800 */
[----:B------:R-:W-:-:S05]  /*0e40*/  IMAD.MOV.U32 R3, RZ, RZ, 0x6000 ;  /* 0x00006000ff037424 */ /* 0x000fca00078e00ff */
[----:B-1----:R-:W-:-:S04]  /*0e50*/  LOP3.LUT R2, R2, 0x6000, R3, 0xd8, !PT ;  /* 0x0000600002027812 */ /* 0x002fc800078ed803 */
[----:B------:R-:W-:-:S05]  /*0e60*/  LOP3.LUT R2, R2, 0x400000, RZ, 0xb8, !PT ;  /* 0x0040000002027812 */ /* 0x000fca00078eb8ff */
[----:B------:R1:W-:Y:S02]  /*0e70*/  STS [UR8+0x8], R2 ;  /* 0x00000802ff007988 */ /* 0x0003e40008000808 */
.L_x_33:
[----:B------:R-:W-:Y:S05]  /*0e80*/  BSYNC.RELIABLE B1 ;  /* 0x0000000000017941 */ /* 0x000fea0003800100 */
.L_x_28:
[----:B-1-345:R-:W1:Y:S02]  /*0e90*/  @!P3 LDS R2, [UR8+0x8] ;  /* 0x00000808ff02b984 */ /* 0x03ae640008000800 */
[----:B-1----:R-:W-:-:S05]  /*0ea0*/  @!P3 LOP3.LUT R2, R2, 0x8000, RZ, 0xb8, !PT ;  /* 0x000080000202b812 */ /* 0x002fca00078eb8ff */
[----:B------:R5:W-:Y:S02]  /*0eb0*/  @!P3 STS [UR8+0x8], R2 ;  /* 0x00000802ff00b988 */ /* 0x000be40008000808 */
.L_x_34:
[----:B------:R-:W-:Y:S05]  /*0ec0*/  BSYNC.RECONVERGENT B2 ;  /* 0x0000000000027941 */ /* 0x000fea0003800200 */
.L_x_27:
[----:B------:R-:W-:Y:S05]  /*0ed0*/  WARPSYNC.ALL ;  /* 0x0000000000007948 */ /* 0x000fea0003800000 */
[----:B------:R-:W-:Y:S01]  /*0ee0*/  NOP ;  /* 0x0000000000007918 */ /* 0x000fe20000000000 */
[----:B------:R-:W-:-:S04]  /*0ef0*/  UIADD3 UR5, UPT, UPT, UR4, 0x80, URZ ;  /* 0x0000008004057890 */ /* 0x000fc8000fffe0ff */
[----:B------:R-:W-:-:S04]  /*0f00*/  UIADD3 UR22, UP0, UPT, UR5, UR10, URZ ;  /* 0x0000000a05167290 */ /* 0x000fc8000ff1e0ff */
[----:B------:R-:W-:Y:S01]  /*0f10*/  ULEA.HI.X.SX32 UR23, UR5, UR11, 0x1, UP0 ;  /* 0x0000000b05177291 */ /* 0x000fe200080f0eff */
[----:B------:R-:W-:Y:S11]  /*0f20*/  @P0 BRA `(.L_x_35) ;  /* 0x0000000000300947 */ /* 0x000ff60003800000 */
[----:B-1-345:R-:W1:Y:S01]  /*0f30*/  S2R R2, SR_LANEID ;  /* 0x0000000000027919 */ /* 0x03ae620000000000 */
[----:B------:R-:W-:Y:S05]  /*0f40*/  WARPSYNC.ALL ;  /* 0x0000000000007948 */ /* 0x000fea0003800000 */
[----:B------:R-:W-:Y:S01]  /*0f50*/  NOP ;  /* 0x0000000000007918 */ /* 0x000fe20000000000 */
[----:B-1----:R-:W-:-:S05]  /*0f60*/  IMAD.SHL.U32 R8, R2, 0x4, RZ ;  /* 0x0000000402087824 */ /* 0x002fca00078e00ff */
[----:B------:R-:W1:Y:S01]  /*0f70*/  LDS R5, [R8+UR8] ;  /* 0x0000000808057984 */ /* 0x000e620008000800 */
[----:B------:R-:W-:-:S05]  /*0f80*/  IADD3 R2, P1, PT, R8, UR22, RZ ;  /* 0x0000001608027c10 */ /* 0x000fca000ff3e0ff */
[----:B------:R-:W-:-:S05]  /*0f90*/  IMAD.X R3, RZ, RZ, UR23, P1 ;  /* 0x00000017ff037e24 */ /* 0x000fca00088e06ff */
[----:B-1----:R1:W3:Y:S01]  /*0fa0*/  ATOMG.E.EXCH.STRONG.GPU PT, RZ, [R2], R5 ;  /* 0x0000000502ff73a8 */ /* 0x0022e200041ee100 */
[----:B------:R-:W-:-:S04]  /*0fb0*/  DEPBAR {5,4,3,2,1,0} ;  /* 0x0000003f0000791a */ /* 0x000fc80000000000 */
[----:B------:R-:W4:Y:S02]  /*0fc0*/  CCTL.E.C.LDCU.IV.DEEP [UR22] ;  /* 0x0000000016007540 */ /* 0x000f240009c08000 */
[----:B----4-:R1:W-:Y:S01]  /*0fd0*/  UTMACCTL.IV [UR22] ;  /* 0x00000000160079b9 */ /* 0x0103e20008000000 */
[----:B------:R-:W-:Y:S01]  /*0fe0*/  NOP ;  /* 0x0000000000007918 */ /* 0x000fe20000000000 */
.L_x_35:
[----:B------:R-:W-:Y:S05]  /*0ff0*/  @P0 BRA `(.L_x_36) ;  /* 0x00000000000c0947 */ /* 0x000fea0003800000 */
[----:B------:R0:W-:Y:S01]  /*1000*/  UTMACMDFLUSH ;  /* 0x00000000000079b7 */ /* 0x0001e20000000000 */
[----:B------:R-:W-:Y:S05]  /*1010*/  @P0 BRA `(.L_x_36) ;  /* 0x0000000000040947 */ /* 0x000fea0003800000 */
[----:B------:R-:W-:-:S04]  /*1020*/  DEPBAR.LE SB0, 0x0 ;  /* 0x000080000000791a */ /* 0x000fc80000000000 */
.L_x_36:
[----:B------:R-:W-:Y:S05]  /*1030*/  WARPSYNC.ALL ;  /* 0x0000000000007948 */ /* 0x000fea0003800000 */
[----:B------:R-:W-:Y:S01]  /*1040*/  NOP ;  /* 0x0000000000007918 */ /* 0x000fe20000000000 */
[----:B---3--:R-:W-:Y:S06]  /*1050*/  BAR.SYNC.DEFER_BLOCKING 0x0 ;  /* 0x0000000000007b1d */ /* 0x008fec0000010000 */
[----:B------:R-:W-:Y:S02]  /*1060*/  BSSY.RECONVERGENT B2, `(.L_x_37) ;  /* 0x000000b000027945 */ /* 0x000fe40003800200 */
[----:B------:R-:W-:Y:S06]  /*1070*/  BAR.SYNC.DEFER_BLOCKING 0x0 ;  /* 0x0000000000007b1d */ /* 0x000fec0000010000 */
[----:B------:R3:W-:Y:S01]  /*1080*/  @!P0 STS [R4], RZ ;  /* 0x000000ff04008388 */ /* 0x0007e20000000800 */
[----:B------:R-:W-:Y:S01]  /*1090*/  NOP ;  /* 0x0000000000007918 */ /* 0x000fe20000000000 */
[----:B------:R-:W-:Y:S05]  /*10a0*/  @P3 BRA `(.L_x_38) ;  /* 0x0000000000183947 */ /* 0x000fea0003800000 */
[----:B-1--45:R-:W1:Y:S01]  /*10b0*/  LDS R2, [UR8+0x8] ;  /* 0x00000808ff027984 */ /* 0x032e620008000800 */
[----:B--23--:R-:W2:Y:S01]  /*10c0*/  LDC.64 R4, c[0x0][0x390] ;  /* 0x0000e400ff047b82 */ /* 0x00cea20000000a00 */
[----:B------:R-:W-:Y:S02]  /*10d0*/  IMAD.MOV.U32 R3, RZ, RZ, 0x70 ;  /* 0x00000070ff037424 */ /* 0x000fe400078e00ff */
[----:B--2---:R2:W-:Y:S03]  /*10e0*/  STS.64 [UR8], R4 ;  /* 0x00000004ff007988 */ /* 0x0045e60008000a08 */
[----:B-1----:R-:W-:-:S05]  /*10f0*/  LOP3.LUT R2, R2, 0x10, R3, 0xd8, !PT ;  /* 0x0000001002027812 */ /* 0x002fca00078ed803 */
[----:B------:R2:W-:Y:S02]  /*1100*/  STS [UR8+0x8], R2 ;  /* 0x00000802ff007988 */ /* 0x0005e40008000808 */
.L_x_38:
[----:B-1----:R-:W-:Y:S05]  /*1110*/  BSYNC.RECONVERGENT B2 ;  /* 0x0000000000027941 */ /* 0x002fea0003800200 */
.L_x_37:
[----:B------:R-:W-:Y:S04]  /*1120*/  BSSY.RECONVERGENT B3, `(.L_x_39) ;  /* 0x0000033000037945 */ /* 0x000fe80003800200 */
[----:B------:R-:W-:Y:S04]  /*1130*/  BSSY.RELIABLE B2, `(.L_x_40) ;  /* 0x000002e000027945 */ /* 0x000fe80003800100 */
[----:B------:R-:W-:Y:S05]  /*1140*/  @P3 BRA `(.L_x_41) ;  /* 0x0000000000243947 */ /* 0x000fea0003800000 */
[----:B--2-45:R-:W1:Y:S01]  /*1150*/  LDS R2, [UR8+0x34] ;  /* 0x00003408ff027984 */ /* 0x034e620008000800 */
[----:B------:R-:W-:-:S05]  /*1160*/  IMAD.MOV.U32 R3, RZ, RZ, 0x7f000000 ;  /* 0x7f000000ff037424 */ /* 0x000fca00078e00ff */
[----:B-1----:R-:W-:-:S05]  /*1170*/  LOP3.LUT R2, R2, 0xff000000, R3, 0xb8, !PT ;  /* 0xff00000002027812 */ /* 0x002fca00078eb803 */
[----:B------:R1:W-:Y:S01]  /*1180*/  STS [UR8+0x34], R2 ;  /* 0x00003402ff007988 */ /* 0x0003e20008000808 */
[----:B------:R-:W-:Y:S05]  /*1190*/  @P3 BRA `(.L_x_42) ;  /* 0x0000000000183947 */ /* 0x000fea0003800000 */
[----:B-1----:R-:W1:Y:S01]  /*11a0*/  LDS R2, [UR8+0x38] ;  /* 0x00003808ff027984 */ /* 0x002e620008000800 */
[----:B------:R-:W-:-:S05]  /*11b0*/  IMAD.MOV.U32 R3, RZ, RZ, 0x7f ;  /* 0x0000007fff037424 */ /* 0x000fca00078e00ff */
[----:B-1----:R-:W-:-:S05]  /*11c0*/  LOP3.LUT R2, R2, 0xff, R3, 0xb8, !PT ;  /* 0x000000ff02027812 */ /* 0x002fca00078eb803 */
[----:B------:R1:W-:Y:S02]  /*11d0*/  STS [UR8+0x38], R2 ;  /* 0x00003802ff007988 */ /* 0x0003e40008000808 */
.L_x_41:
[----:B------:R-:W-:Y:S05]  /*11e0*/  @P3 BRA `(.L_x_43) ;  /* 0x00000000000c3947 */ /* 0x000fea0003800000 */
[----:B------:R1:W-:Y:S02]  /*11f0*/  STS [UR8+0x20], R7 ;  /* 0x00002007ff007988 */ /* 0x0003e40008000808 */
.L_x_42:
[----:B------:R-:W-:Y:S05]  /*1200*/  @P3 BRA `(.L_x_44) ;  /* 0x0000000000243947 */ /* 0x000fea0003800000 */
[----:B------:R1:W-:Y:S02]  /*1210*/  STS [UR8+0x24], R6 ;  /* 0x00002406ff007988 */ /* 0x0003e40008000808 */
.L_x_43:
[----:B------:R-:W-:Y:S05]  /*1220*/  @P3 BRA `(.L_x_45) ;  /* 0x00000000002c3947 */ /* 0x000fea0003800000 */
[----:B-12-45:R-:W1:Y:S01]  /*1230*/  LDS R2, [UR8+0x1c] ;  /* 0x00001c08ff027984 */ /* 0x036e620008000800 */
[----:B------:R-:W2:Y:S02]  /*1240*/  LDC.64 R6, c[0x0][0x3b8] ;  /* 0x0000ee00ff067b82 */ /* 0x000ea40000000a00 */
[--C-:B--2---:R-:W-:Y:S02]  /*1250*/  SHF.R.U32.HI R5, RZ, 0x4, R7.reuse ;  /* 0x00000004ff057819 */ /* 0x104fe40000011607 */
[----:B------:R-:W-:-:S05]  /*1260*/  SHF.R.U64 R3, R6, 0x4, R7 ;  /* 0x0000000406037819 */ /* 0x000fca0000001207 */
[----:B------:R2:W-:Y:S01]  /*1270*/  STS [UR8+0xc], R3 ;  /* 0x00000c03ff007988 */ /* 0x0005e20008000808 */
[----:B-1----:R-:W-:-:S05]  /*1280*/  LOP3.LUT R2, R2, 0xf, R5, 0xb8, !PT ;  /* 0x0000000f02027812 */ /* 0x002fca00078eb805 */
[----:B------:R2:W-:Y:S02]  /*1290*/  STS [UR8+0x1c], R2 ;  /* 0x00001c02ff007988 */ /* 0x0005e40008000808 */
.L_x_44:
[----:B------:R-:W-:Y:S05]  /*12a0*/  @P3 BRA `(.L_x_46) ;  /* 0x00000000001c3947 */ /* 0x000fea0003800000 */
[----:B-12-45:R-:W1:Y:S02]  /*12b0*/  LDS R2, [UR8+0x34] ;  /* 0x00003408ff027984 */ /* 0x036e640008000800 */
[----:B-1----:R-:W-:-:S05]  /*12c0*/  LOP3.LUT R2, R2, 0x7, RZ, 0xb8, !PT ;  /* 0x0000000702027812 */ /* 0x002fca00078eb8ff */
[----:B------:R1:W-:Y:S02]  /*12d0*/  STS [UR8+0x34], R2 ;  /* 0x00003402ff007988 */ /* 0x0003e40008000808 */
.L_x_45:
[----:B------:R-:W-:Y:S05]  /*12e0*/  @P3 BRA `(.L_x_47) ;  /* 0x00000000001c3947 */ /* 0x000fea0003800000 */
[----:B-12-45:R-:W1:Y:S02]  /*12f0*/  LDS R2, [UR8+0x34] ;  /* 0x00003408ff027984 */ /* 0x036e640008000800 */
[----:B-1----:R-:W-:-:S05]  /*1300*/  LOP3.LUT R2, R2, 0x38, RZ, 0xb8, !PT ;  /* 0x0000003802027812 */ /* 0x002fca00078eb8ff */
[----:B------:R1:W-:Y:S02]  /*1310*/  STS [UR8+0x34], R2 ;  /* 0x00003402ff007988 */ /* 0x0003e40008000808 */
.L_x_46:
[----:B------:R-:W-:Y:S05]  /*1320*/  @P3 BRA `(.L_x_48) ;  /* 0x00000000001c3947 */ /* 0x000fea0003800000 */
[----:B-12-45:R-:W1:Y:S02]  /*1330*/  LDS R2, [UR8+0x8] ;  /* 0x00000808ff027984 */ /* 0x036e640008000800 */
[----:B-1----:R-:W-:-:S05]  /*1340*/  LOP3.LUT R2, R2, 0x780, RZ, 0xb8, !PT ;  /* 0x0000078002027812 */ /* 0x002fca00078eb8ff */
[----:B------:R1:W-:Y:S02]  /*1350*/  STS [UR8+0x8], R2 ;  /* 0x00000802ff007988 */ /* 0x0003e40008000808 */
.L_x_47:
[----:B------:R-:W-:Y:S05]  /*1360*/  @P3 BRA `(.L_x_49) ;  /* 0x0000000000283947 */ /* 0x000fea0003800000 */
[----:B-12-45:R-:W1:Y:S02]  /*1370*/  LDS R2, [UR8+0x8] ;  /* 0x00000808ff027984 */ /* 0x036e640008000800 */
[----:B-1----:R-:W-:-:S05]  /*1380*/  LOP3.LUT R2, R2, 0x1800, RZ, 0xb8, !PT ;  /* 0x0000180002027812 */ /* 0x002fca00078eb8ff */
[----:B------:R1:W-:Y:S02]  /*1390*/  STS [UR8+0x8], R2 ;  /* 0x00000802ff007988 */ /* 0x0003e40008000808 */
.L_x_48:
[----:B------:R-:W-:Y:S05]  /*13a0*/  @P3 BREAK.RELIABLE B2 ;  /* 0x0000000000023942 */ /* 0x000fea0003800100 */
[----:B------:R-:W-:Y:S05]  /*13b0*/  @P3 BRA `(.L_x_50) ;  /* 0x0000000000243947 */ /* 0x000fea0003800000 */
[----:B-12-45:R-:W1:Y:S01]  /*13c0*/  LDS R2, [UR8+0x8] ;  /* 0x00000808ff027984 */ /* 0x036e620008000800 */
[----:B------:R-:W-:-:S05]  /*13d0*/  IMAD.MOV.U32 R3, RZ, RZ, 0x6000 ;  /* 0x00006000ff037424 */ /* 0x000fca00078e00ff */
[----:B-1----:R-:W-:-:S04]  /*13e0*/  LOP3.LUT R2, R2, 0x6000, R3, 0xd8, !PT ;  /* 0x0000600002027812 */ /* 0x002fc800078ed803 */
[----:B------:R-:W-:-:S05]  /*13f0*/  LOP3.LUT R2, R2, 0x400000, RZ, 0xb8, !PT ;  /* 0x0040000002027812 */ /* 0x000fca00078eb8ff */
[----:B------:R1:W-:Y:S02]  /*1400*/  STS [UR8+0x8], R2 ;  /* 0x00000802ff007988 */ /* 0x0003e40008000808 */
.L_x_49:
[----:B------:R-:W-:Y:S05]  /*1410*/  BSYNC.RELIABLE B2 ;  /* 0x0000000000027941 */ /* 0x000fea0003800100 */
.L_x_40:
[----:B-12-45:R-:W1:Y:S02]  /*1420*/  @!P3 LDS R2, [UR8+0x8] ;  /* 0x00000808ff02b984 */ /* 0x036e640008000800 */
[----:B-1----:R-:W-:-:S05]  /*1430*/  @!P3 LOP3.LUT R2, R2, 0x8000, RZ, 0xb8, !PT ;  /* 0x000080000202b812 */ /* 0x002fca00078eb8ff */
[----:B------:R1:W-:Y:S02]  /*1440*/  @!P3 STS [UR8+0x8], R2 ;  /* 0x00000802ff00b988 */ /* 0x0003e40008000808 */
.L_x_50:
[----:B------:R-:W-:Y:S05]  /*1450*/  BSYNC.RECONVERGENT B3 ;  /* 0x0000000000037941 */ /* 0x000fea0003800200 */
.L_x_39:
        /* <DEDUP_REMOVED lines=9> */
[----:B-1-3--:R-:W-:-:S05]  /*14f0*/  IMAD.SHL.U32 R4, R2, 0x4, RZ ;  /* 0x0000000402047824 */ /* 0x00afca00078e00ff */
        /* <DEDUP_REMOVED lines=8> */
.L_x_51:
[----:B------:R-:W-:Y:S05]  /*1580*/  @P0 BRA `(.L_x_52) ;  /* 0x00000000000c0947 */ /* 0x000fea0003800000 */
[----:B------:R0:W-:Y:S01]  /*1590*/  UTMACMDFLUSH ;  /* 0x00000000000079b7 */ /* 0x0001e20000000000 */
[----:B------:R-:W-:Y:S05]  /*15a0*/  @P0 BRA `(.L_x_52) ;  /* 0x0000000000040947 */ /* 0x000fea0003800000 */
[----:B------:R-:W-:-:S04]  /*15b0*/  DEPBAR.LE SB0, 0x0 ;  /* 0x000080000000791a */ /* 0x000fc80000000000 */
.L_x_52:
[----:B------:R-:W-:Y:S05]  /*15c0*/  WARPSYNC.ALL ;  /* 0x0000000000007948 */ /* 0x000fea0003800000 */
[----:B------:R-:W-:Y:S01]  /*15d0*/  NOP ;  /* 0x0000000000007918 */ /* 0x000fe20000000000 */
[----:B--2---:R-:W-:Y:S01]  /*15e0*/  BAR.SYNC.DEFER_BLOCKING 0x0 ;  /* 0x0000000000007b1d */ /* 0x004fe20000010000 */
[----:B-1--45:R-:W-:Y:S01]  /*15f0*/  SHF.R.U32.HI R2, RZ, 0x5, R0 ;  /* 0x00000005ff027819 */ /* 0x032fe20000011600 */
[----:B------:R-:W-:-:S03]  /*1600*/  USHF.L.U32 UR9, UR9, 0x8, URZ ;  /* 0x0000000809097899 */ /* 0x000fc600080006ff */
[----:B------:R-:W-:Y:S01]  /*1610*/  R2UR UR12, R2 ;  /* 0x00000000020c72ca */ /* 0x000fe200000e0000 */
[----:B------:R-:W-:Y:S01]  /*1620*/  VOTEU.ALL UP0, P3 ;  /* 0x0000000000ff7886 */ /* 0x000fe20001800000 */
[----:B------:R-:W-:Y:S01]  /*1630*/  UMOV UR4, 0x1 ;  /* 0x0000000100047882 */ /* 0x000fe20000000000 */
[----:B------:R-:W-:Y:S01]  /*1640*/  VOTEU.ALL UP1, P3 ;  /* 0x0000000000ff7886 */ /* 0x000fe20001820000 */
[----:B------:R-:W-:Y:S02]  /*1650*/  BSSY.RECONVERGENT B3, `(.L_x_53) ;  /* 0x0000018000037945 */ /* 0x000fe40003800200 */
[----:B------:R-:W-:-:S04]  /*1660*/  @!UP0 UIADD3 UR6, UPT, UPT, -UR4, 0x100000, URZ ;  /* 0x0010000004068890 */ /* 0x000fc8000fffe1ff */
[----:B------:R-:W-:Y:S02]  /*1670*/  @!UP0 USHF.L.U32 UR7, UR6, 0xb, URZ ;  /* 0x0000000b06078899 */ /* 0x000fe400080006ff */
[----:B------:R-:W-:Y:S02]  /*1680*/  @!UP0 USHF.L.U32 UR6, UR6, 0x1, URZ ;  /* 0x0000000106068899 */ /* 0x000fe400080006ff */
[----:B------:R-:W-:-:S04]  /*1690*/  @!UP0 UIADD3 UR4, UPT, UPT, -UR4, 0x100000, URZ ;  /* 0x0010000004048890 */ /* 0x000fc8000fffe1ff */
[----:B------:R-:W-:Y:S02]  /*16a0*/  @!UP0 USHF.L.U32 UR5, UR4, 0xb, URZ ;  /* 0x0000000b04058899 */ /* 0x000fe400080006ff */
[----:B------:R-:W-:Y:S01]  /*16b0*/  @!UP0 USHF.L.U32 UR4, UR4, 0x1, URZ ;  /* 0x0000000104048899 */ /* 0x000fe200080006ff */
[----:B------:R-:W-:Y:S01]  /*16c0*/  VOTEU.ALL UP0, P3 ;  /* 0x0000000000ff7886 */ /* 0x000fe20001800000 */
[----:B------:R-:W1:Y:S04]  /*16d0*/  FENCE.VIEW.ASYNC.S ;  /* 0x00000000000073c6 */ /* 0x000e680000000000 */
[----:B-1----:R1:W2:Y:S06]  /*16e0*/  @!UP0 SYNCS.EXCH.64 URZ, [UR8+0x9000], UR6 ;  /* 0x0090000608ff85b2 */ /* 0x0022ac0008000100 */
[----:B------:R1:W2:Y:S02]  /*16f0*/  @!UP1 SYNCS.EXCH.64 URZ, [UR8+0x9020], UR4 ;  /* 0x0090200408ff95b2 */ /* 0x0002a40008000100 */
[----:B--2---:R-:W-:Y:S06]  /*1700*/  BAR.SYNC.DEFER_BLOCKING 0x0 ;  /* 0x0000000000007b1d */ /* 0x004fec0000010000 */
[----:B------:R-:W-:Y:S05]  /*1710*/  @P3 BRA `(.L_x_54) ;  /* 0x00000000002c3947 */ /* 0x000fea0003800000 */
[----:B-1----:R-:W-:Y:S02]  /*1720*/  UMOV UR4, 0x1 ;  /* 0x0000000100047882 */ /* 0x002fe40000000000 */
[----:B------:R-:W-:-:S04]  /*1730*/  UIADD3 UR6, UPT, UPT, -UR4, 0x100000, URZ ;  /* 0x0010000004067890 */ /* 0x000fc8000fffe1ff */
[----:B------:R-:W-:Y:S02]  /*1740*/  USHF.L.U32 UR7, UR6, 0xb, URZ ;  /* 0x0000000b06077899 */ /* 0x000fe400080006ff */
[----:B------:R-:W-:Y:S02]  /*1750*/  USHF.L.U32 UR6, UR6, 0x1, URZ ;  /* 0x0000000106067899 */ /* 0x000fe400080006ff */
[----:B------:R-:W-:-:S04]  /*1760*/  UIADD3 UR4, UPT, UPT, -UR4, 0x100000, URZ ;  /* 0x0010000004047890 */ /* 0x000fc8000fffe1ff */
[----:B------:R-:W-:Y:S02]  /*1770*/  USHF.L.U32 UR5, UR4, 0xb, URZ ;  /* 0x0000000b04057899 */ /* 0x000fe400080006ff */
[----:B------:R-:W-:Y:S01]  /*1780*/  USHF.L.U32 UR4, UR4, 0x1, URZ ;  /* 0x0000000104047899 */ /* 0x000fe200080006ff */
[----:B------:R-:W1:Y:S03]  /*1790*/  FENCE.VIEW.ASYNC.S ;  /* 0x00000000000073c6 */ /* 0x000e660000000000 */
[----:B-1----:R2:W4:Y:S08]  /*17a0*/  SYNCS.EXCH.64 URZ, [UR8+0x9008], UR6 ;  /* 0x0090080608ff75b2 */ /* 0x0025300008000100 */
[----:B------:R2:W5:Y:S02]  /*17b0*/  SYNCS.EXCH.64 URZ, [UR8+0x9028], UR4 ;  /* 0x0090280408ff75b2 */ /* 0x0005640008000100 */
[----:B--2---:R-:W-:Y:S01]  /*17c0*/  NOP ;  /* 0x0000000000007918 */ /* 0x004fe20000000000 */
.L_x_54:
[----:B-1----:R-:W-:Y:S05]  /*17d0*/  BSYNC.RECONVERGENT B3 ;  /* 0x0000000000037941 */ /* 0x002fea0003800200 */
.L_x_53:
[----:B----45:R-:W-:Y:S01]  /*17e0*/  BAR.SYNC.DEFER_BLOCKING 0x0 ;  /* 0x0000000000007b1d */ /* 0x030fe20000010000 */
[----:B------:R-:W-:Y:S01]  /*17f0*/  UIADD3 UR6, UPT, UPT, UR8, 0x9020, URZ ;  /* 0x0000902008067890 */ /* 0x000fe2000fffe0ff */
[----:B------:R-:W-:Y:S01]  /*1800*/  ISETP.GE.AND P0, PT, R10, 0x1, PT ;  /* 0x000000010a00780c */ /* 0x000fe20003f06270 */
[----:B------:R-:W-:-:S03]  /*1810*/  USHF.L.U32 UR7, UR13, 0x7, URZ ;  /* 0x000000070d077899 */ /* 0x000fc600080006ff */
[----:B------:R-:W-:Y:S04]  /*1820*/  BSSY.RECONVERGENT B3, `(.L_x_55) ;  /* 0x000000d000037945 */ /* 0x000fe80003800200 */
[----:B------:R-:W-:Y:S05]  /*1830*/  @P3 BRA `(.L_x_56) ;  /* 0x00000000002c3947 */ /* 0x000fea0003800000 */
[----:B------:R-:W-:Y:S02]  /*1840*/  UMOV UR4, 0x1 ;  /* 0x0000000100047882 */ /* 0x000fe40000000000 */
[----:B------:R-:W-:-:S04]  /*1850*/  UIADD3 UR14, UPT, UPT, -UR4, 0x100000, URZ ;  /* 0x00100000040e7890 */ /* 0x000fc8000fffe1ff */
[----:B------:R-:W-:Y:S02]  /*1860*/  USHF.L.U32 UR15, UR14, 0xb, URZ ;  /* 0x0000000b0e0f7899 */ /* 0x000fe400080006ff */
[----:B------:R-:W-:Y:S02]  /*1870*/  USHF.L.U32 UR14, UR14, 0x1, URZ ;  /* 0x000000010e0e7899 */ /* 0x000fe400080006ff */
[----:B------:R-:W-:-:S04]  /*1880*/  UIADD3 UR4, UPT, UPT, -UR4, 0x100000, URZ ;  /* 0x0010000004047890 */ /* 0x000fc8000fffe1ff */
[----:B------:R-:W-:Y:S02]  /*1890*/  USHF.L.U32 UR5, UR4, 0xb, URZ ;  /* 0x0000000b04057899 */ /* 0x000fe400080006ff */
[----:B------:R-:W-:Y:S01]  /*18a0*/  USHF.L.U32 UR4, UR4, 0x1, URZ ;  /* 0x0000000104047899 */ /* 0x000fe200080006ff */
[----:B------:R-:W1:Y:S03]  /*18b0*/  FENCE.VIEW.ASYNC.S ;  /* 0x00000000000073c6 */ /* 0x000e660000000000 */
[----:B-1----:R1:W2:Y:S08]  /*18c0*/  SYNCS.EXCH.64 URZ, [UR8+0x9010], UR14 ;  /* 0x0090100e08ff75b2 */ /* 0x0022b00008000100 */
[----:B------:R1:W4:Y:S01]  /*18d0*/  SYNCS.EXCH.64 URZ, [UR8+0x9030], UR4 ;  /* 0x0090300408ff75b2 */ /* 0x0003220008000100 */
[----:B------:R-:W-:Y:S01]  /*18e0*/  NOP ;  /* 0x0000000000007918 */ /* 0x000fe20000000000 */
.L_x_56:
[----:B-1----:R-:W-:Y:S05]  /*18f0*/  BSYNC.RECONVERGENT B3 ;  /* 0x0000000000037941 */ /* 0x002fea0003800200 */
.L_x_55:
[----:B------:R-:W-:Y:S05]  /*1900*/  @!P0 BRA `(.L_x_57) ;  /* 0x0000000400e88947 */ /* 0x000fea0003800000 */
[----:B--2-4-:R-:W-:Y:S01]  /*1910*/  BAR.SYNC.DEFER_BLOCKING 0x0 ;  /* 0x0000000000007b1d */ /* 0x014fe20000010000 */
[----:B------:R-:W-:Y:S01]  /*1920*/  ELECT P1, URZ, PT ;  /* 0x0000000000ff782f */ /* 0x000fe20003820000 */
[----:B------:R-:W-:Y:S01]  /*1930*/  @!P3 IMAD.MOV.U32 R2, RZ, RZ, 0x3000 ;  /* 0x00003000ff02b424 */ /* 0x000fe200078e00ff */
[----:B------:R-:W-:Y:S02]  /*1940*/  UIADD3 UR16, UPT, UPT, UR8, 0x6000, URZ ;  /* 0x0000600008107890 */ /* 0x000fe4000fffe0ff */
[----:B------:R-:W-:Y:S01]  /*1950*/  ISETP.LT.U32.AND P1, PT, R132, 0x20, P1 ;  /* 0x000000208400780c */ /* 0x000fe20000f21070 */
[----:B------:R-:W-:Y:S01]  /*1960*/  UMOV UR19, UR7 ;  /* 0x0000000700137c82 */ /* 0x000fe20008000000 */
[----:B------:R-:W-:Y:S01]  /*1970*/  ELECT P0, URZ, PT ;  /* 0x0000000000ff782f */ /* 0x000fe20003800000 */
[----:B------:R-:W-:-:S03]  /*1980*/  ULOP3.LUT UR4, UR12, 0x1, URZ, 0xc0, !UPT ;  /* 0x000000010c047892 */ /* 0x000fc6000f8ec0ff */
[----:B------:R-:W-:Y:S01]  /*1990*/  ISETP.LT.U32.AND P0, PT, R132, 0x40, P0 ;  /* 0x000000408400780c */ /* 0x000fe20000701070 */
[----:B------:R-:W-:Y:S02]  /*19a0*/  ULEA UR28, UR4, UR8, 0xc ;  /* 0x00000008041c7291 */ /* 0x000fe4000f8e60ff */
[----:B------:R-:W-:-:S04]  /*19b0*/  ULEA UR30, UR4, UR9, 0x7 ;  /* 0x00000009041e7291 */ /* 0x000fc8000f8e38ff */
[----:B------:R-:W-:Y:S01]  /*19c0*/  VOTEU.ANY UP0, P1 ;  /* 0x0000000000ff7886 */ /* 0x000fe20000800100 */
[----:B------:R-:W-:-:S04]  /*19d0*/  VOTEU.ANY UP2, P1 ;  /* 0x0000000000ff7886 */ /* 0x000fc80000840100 */
[----:B------:R-:W-:Y:S02]  /*19e0*/  @UP0 UIADD3 UR17, UPT, UPT, UR8, 0x9000, URZ ;  /* 0x0000900008110890 */ /* 0x000fe4000fffe0ff */
[----:B------:R1:W-:Y:S01]  /*19f0*/  @!P3 SYNCS.ARRIVE.TRANS64 RZ, [UR8+0x9000], R2 ;  /* 0x00900002ffffb9a7 */ /* 0x0003e20008000008 */
[----:B------:R-:W-:Y:S01]  /*1a00*/  @UP0 UMOV UR18, URZ ;  /* 0x000000ff00120c82 */ /* 0x000fe20008000000 */
[----:B------:R-:W-:Y:S01]  /*1a10*/  BAR.SYNC.DEFER_BLOCKING 0x0 ;  /* 0x0000000000007b1d */ /* 0x000fe20000010000 */
[----:B------:R-:W-:-:S05]  /*1a20*/  UISETP.NE.U32.AND UP0, UPT, UR12, URZ, UPT ;  /* 0x000000ff0c00728c */ /* 0x000fca000bf05070 */
[----:B------:R-:W-:Y:S01]  /*1a30*/  VOTEU.ANY UP1, P0 ;  /* 0x0000000000ff7886 */ /* 0x000fe20000020100 */
[----:B------:R-:W-:-:S04]  /*1a40*/  VOTEU.ANY UP3, P0 ;  /* 0x0000000000ff7886 */ /* 0x000fc80000060100 */
[----:B------:R-:W-:Y:S01]  /*1a50*/  @UP1 UIADD3 UR29, UPT, UPT, UR8, 0x9000, URZ ;  /* 0x00009000081d1890 */ /* 0x000fe2000fffe0ff */
[----:B------:R-:W-:Y:S01]  /*1a60*/  @UP1 UMOV UR31, URZ ;  /* 0x000000ff001f1c82 */ /* 0x000fe20008000000 */
[----:B------:R1:W-:Y:S01]  /*1a70*/  @UP2 UTMALDG.2D [UR16], [UR20] ;  /* 0x00000010140025b4 */ /* 0x0003e20008008000 */
[----:B------:R2:W-:Y:S06]  /*1a80*/  MEMBAR.ALL.CTA ;  /* 0x0000000000007992 */ /* 0x0005ec0000008000 */
[----:B--2---:R-:W2:Y:S02]  /*1a90*/  FENCE.VIEW.ASYNC.S ;  /* 0x00000000000073c6 */ /* 0x004ea40000000000 */
[----:B--2---:R-:W-:Y:S06]  /*1aa0*/  BAR.SYNC.DEFER_BLOCKING 0x0 ;  /* 0x0000000000007b1d */ /* 0x004fec0000010000 */
[----:B------:R1:W-:Y:S02]  /*1ab0*/  @UP3 UTMALDG.2D [UR28], [UR22] ;  /* 0x0000001c160035b4 */ /* 0x0003e40008008000 */
[----:B------:R-:W-:Y:S06]  /*1ac0*/  BAR.SYNC.DEFER_BLOCKING 0x0 ;  /* 0x0000000000007b1d */ /* 0x000fec0000010000 */
[----:B------:R-:W2:Y:S02]  /*1ad0*/  SYNCS.PHASECHK.TRANS64.TRYWAIT P0, [UR8+0x9000], RZ ;  /* 0x009000ffff0075a7 */ /* 0x000ea40008001108 */
[----:B-12---:R-:W-:Y:S05]  /*1ae0*/  @!P0 BRA `(.L_x_58) ;  /* 0x00000010000c8947 */ /* 0x006fea0003800000 */
.L_x_74:
[----:B------:R-:W-:Y:S05]  /*1af0*/  BRA.U UP0, `(.L_x_59) ;  /* 0x00000001002c7547 */ /* 0x000fea000b800000 */
[----:B------:R-:W-:Y:S02]  /*1b00*/  USHF.R.U32.HI UR14, URZ, 0x4, UR8 ;  /* 0x00000004ff0e7899 */ /* 0x000fe40008011608 */
[----:B------:R-:W-:Y:S02]  /*1b10*/  USHF.R.U32.HI UR4, URZ, 0x4, UR16 ;  /* 0x00000004ff047899 */ /* 0x000fe40008011610 */
[----:B------:R-:W-:Y:S02]  /*1b20*/  USGXT.U32 UR14, UR14, 0xe ;  /* 0x0000000e0e0e789a */ /* 0x000fe40008000000 */
[----:B------:R-:W-:Y:S02]  /*1b30*/  USGXT.U32 UR4, UR4, 0xe ;  /* 0x0000000e0404789a */ /* 0x000fe40008000000 */
[----:B------:R-:W-:Y:S01]  /*1b40*/  ULOP3.LUT UR14, UR14, 0x1000000, URZ, 0xfc, !UPT ;  /* 0x010000000e0e7892 */ /* 0x000fe2000f8efcff */
[----:B------:R-:W-:Y:S01]  /*1b50*/  UMOV UR16, 0x0 ;  /* 0x0000000000107882 */ /* 0x000fe20000000000 */
[----:B------:R-:W-:Y:S01]  /*1b60*/  UMOV UR17, 0x8410010 ;  /* 0x0841001000117882 */ /* 0x000fe20000000000 */
[----:B------:R-:W-:Y:S01]  /*1b70*/  UMOV UR5, 0xc0004010 ;  /* 0xc000401000057882 */ /* 0x000fe20000000000 */
[----:B------:R-:W-:-:S05]  /*1b80*/  UMOV UR15, 0x40004040 ;  /* 0x40004040000f7882 */ /* 0x000fca0000000000 */
[----:B------:R1:W-:Y:S01]  /*1b90*/  UTCQMMA gdesc[UR4], gdesc[UR14], tmem[UR24], tmem[UR16], idesc[UR17], !UPT ;  /* 0x00ff100e040075ea */ /* 0x0003e2000f800318 */
[----:B------:R-:W-:Y:S02]  /*1ba0*/  NOP ;  /* 0x0000000000007918 */ /* 0x000fe40000000000 */
.L_x_59:
[----:B------:R-:W-:Y:S01]  /*1bb0*/  ELECT P0, URZ, PT ;  /* 0x0000000000ff782f */ /* 0x000fe20003800000 */
[----:B-1----:R-:W-:Y:S01]  /*1bc0*/  UMOV UR4, UR6 ;  /* 0x0000000600047c82 */ /* 0x002fe20008000000 */
[----:B------:R-:W-:Y:S02]  /*1bd0*/  UMOV UR5, URZ ;  /* 0x000000ff00057c82 */ /* 0x000fe40008000000 */
[----:B------:R-:W-:-:S13]  /*1be0*/  ISETP.LT.U32.AND P0, PT, R132, 0x20, P0 ;  /* 0x000000208400780c */ /* 0x000fda0000701070 */
[----:B------:R-:W-:Y:S01]  /*1bf0*/  VOTEU.ANY UP0, P0 ;  /* 0x0000000000ff7886 */ /* 0x000fe20000000100 */
[----:B------:R-:W-:Y:S01]  /*1c00*/  VOTEU.ANY UP1, P0 ;  /* 0x0000000000ff7886 */ /* 0x000fe20000020100 */
[----:B------:R-:W-:-:S03]  /*1c10*/  ISETP.GE.U32.AND P0, PT, R10, 0x21, PT ;  /* 0x000000210a00780c */ /* 0x000fc60003f06070 */
[----:B------:R-:W-:Y:S02]  /*1c20*/  @UP0 UMOV UR4, UR4 ;  /* 0x0000000400040c82 */ /* 0x000fe40008000000 */
[----:B------:R1:W-:Y:S01]  /*1c30*/  @UP1 UTCBAR [UR4], URZ ;  /* 0x000000ff040013e9 */ /* 0x0003e200080000ff */
[----:B------:R-:W-:Y:S06]  /*1c40*/  BAR.SYNC.DEFER_BLOCKING 0x0 ;  /* 0x0000000000007b1d */ /* 0x000fec0000010000 */
[----:B------:R-:W2:Y:S02]  /*1c50*/  SYNCS.PHASECHK.TRANS64.TRYWAIT P1, [UR8+0x9020], RZ ;  /* 0x009020ffff0075a7 */ /* 0x000ea40008021108 */
[----:B-12---:R-:W-:Y:S05]  /*1c60*/  @!P1 BRA `(.L_x_60) ;  /* 0x0000000c00b89947 */ /* 0x006fea0003800000 */
.L_x_75:
[----:B------:R-:W-:Y:S01]  /*1c70*/  IMAD.MOV.U32 R2, RZ, RZ, RZ ;  /* 0x000000ffff027224 */ /* 0x000fe200078e00ff */
[----:B------:R-:W-:Y:S06]  /*1c80*/  @!P0 BRA `(.L_x_57) ;  /* 0x0000000400088947 */ /* 0x000fec0003800000 */
[----:B------:R-:W1:Y:S01]  /*1c90*/  LDCU UR17, c[0x0][0x3a0] ;  /* 0x00007400ff1177ac */ /* 0x000e620008000800 */
[----:B------:R-:W-:Y:S01]  /*1ca0*/  UMOV UR13, 0x1 ;  /* 0x00000001000d7882 */ /* 0x000fe20000000000 */
[----:B------:R-:W-:-:S05]  /*1cb0*/  UMOV UR6, 0x20 ;  /* 0x0000002000067882 */ /* 0x000fca0000000000 */
.L_x_64:
[----:B------:R-:W-:Y:S01]  /*1cc0*/  BAR.SYNC.DEFER_BLOCKING 0x0 ;  /* 0x0000000000007b1d */ /* 0x000fe20000010000 */
[----:B------:R-:W-:Y:S01]  /*1cd0*/  ULEA UR16, UR13, UR8, 0x3 ;  /* 0x000000080d107291 */ /* 0x000fe2000f8e18ff */
[----:B------:R-:W-:Y:S01]  /*1ce0*/  @!P3 IMAD.MOV.U32 R3, RZ, RZ, 0x3000 ;  /* 0x00003000ff03b424 */ /* 0x000fe200078e00ff */
[----:B------:R-:W-:Y:S01]  /*1cf0*/  ELECT P1, URZ, PT ;  /* 0x0000000000ff782f */ /* 0x000fe20003820000 */
[----:B------:R-:W-:-:S03]  /*1d00*/  ULEA UR4, UR13, UR8, 0xc ;  /* 0x000000080d047291 */ /* 0x000fc6000f8e60ff */
[----:B------:R-:W-:Y:S02]  /*1d10*/  ISETP.LT.U32.AND P1, PT, R132, 0x20, P1 ;  /* 0x000000208400780c */ /* 0x000fe40000f21070 */
[----:B------:R-:W-:Y:S01]  /*1d20*/  ELECT P0, URZ, PT ;  /* 0x0000000000ff782f */ /* 0x000fe20003800000 */
[----:B------:R-:W-:-:S03]  /*1d30*/  UIADD3 UR4, UPT, UPT, UR4, 0x6000, URZ ;  /* 0x0000600004047890 */ /* 0x000fc6000fffe0ff */
[----:B------:R-:W-:Y:S01]  /*1d40*/  ISETP.LT.U32.AND P0, PT, R132, 0x40, P0 ;  /* 0x000000408400780c */ /* 0x000fe20000701070 */
[----:B------:R-:W-:Y:S02]  /*1d50*/  ULEA UR14, UR13, UR8, 0xd ;  /* 0x000000080d0e7291 */ /* 0x000fe4000f8e68ff */
[----:B------:R-:W-:Y:S01]  /*1d60*/  ULOP3.LUT UR15, UR12, 0x1, URZ, 0xc0, !UPT ;  /* 0x000000010c0f7892 */ /* 0x000fe2000f8ec0ff */
[----:B------:R-:W-:-:S03]  /*1d70*/  UMOV UR31, UR6 ;  /* 0x00000006001f7c82 */ /* 0x000fc60008000000 */
[----:B------:R-:W-:Y:S01]  /*1d80*/  ULEA UR28, UR15, UR14, 0xc ;  /* 0x0000000e0f1c7291 */ /* 0x000fe2000f8e60ff */
[----:B------:R-:W-:Y:S01]  /*1d90*/  VOTEU.ANY UP0, P1 ;  /* 0x0000000000ff7886 */ /* 0x000fe20000800100 */
[----:B------:R-:W-:Y:S01]  /*1da0*/  ULEA UR30, UR15, UR9, 0x7 ;  /* 0x000000090f1e7291 */ /* 0x000fe2000f8e38ff */
[----:B------:R2:W-:Y:S03]  /*1db0*/  @!P3 SYNCS.ARRIVE.TRANS64 RZ, [UR16+0x9000], R3 ;  /* 0x00900003ffffb9a7 */ /* 0x0005e60008000010 */
[----:B------:R-:W-:Y:S01]  /*1dc0*/  VOTEU.ANY UP1, P0 ;  /* 0x0000000000ff7886 */ /* 0x000fe20000020100 */
[----:B------:R-:W-:Y:S01]  /*1dd0*/  @UP0 UIADD3 UR5, UPT, UPT, UR16, 0x9000, URZ ;  /* 0x0000900010050890 */ /* 0x000fe2000fffe0ff */
[----:B------:R-:W-:Y:S01]  /*1de0*/  VOTEU.ANY UP0, P1 ;  /* 0x0000000000ff7886 */ /* 0x000fe20000800100 */
[----:B------:R-:W-:Y:S02]  /*1df0*/  BAR.SYNC.DEFER_BLOCKING 0x0 ;  /* 0x0000000000007b1d */ /* 0x000fe40000010000 */
[----:B------:R-:W-:Y:S01]  /*1e00*/  @UP1 UIADD3 UR29, UPT, UPT, UR16, 0x9000, URZ ;  /* 0x00009000101d1890 */ /* 0x000fe2000fffe0ff */
[----:B--2---:R-:W-:-:S03]  /*1e10*/  IMAD.U32 R3, R2, -0x80000000, RZ ;  /* 0x8000000002037824 */ /* 0x004fc600078e00ff */
[----:B------:R-:W-:Y:S01]  /*1e20*/  VOTEU.ANY UP1, P0 ;  /* 0x0000000000ff7886 */ /* 0x000fe20000020100 */
[----:B------:R2:W-:Y:S01]  /*1e30*/  @UP0 UTMALDG.2D [UR4], [UR20] ;  /* 0x00000004140005b4 */ /* 0x0005e20008008000 */
[----:B------:R-:W-:Y:S01]  /*1e40*/  UISETP.NE.U32.AND UP0, UPT, UR12, URZ, UPT ;  /* 0x000000ff0c00728c */ /* 0x000fe2000bf05070 */
[----:B------:R4:W-:Y:S06]  /*1e50*/  MEMBAR.ALL.CTA ;  /* 0x0000000000007992 */ /* 0x0009ec0000008000 */
[----:B----4-:R-:W4:Y:S02]  /*1e60*/  FENCE.VIEW.ASYNC.S ;  /* 0x00000000000073c6 */ /* 0x010f240000000000 */
[----:B----4-:R-:W-:Y:S06]  /*1e70*/  BAR.SYNC.DEFER_BLOCKING 0x0 ;  /* 0x0000000000007b1d */ /* 0x010fec0000010000 */
[----:B------:R2:W-:Y:S02]  /*1e80*/  @UP1 UTMALDG.2D [UR28], [UR22] ;  /* 0x0000001c160015b4 */ /* 0x0005e40008008000 */
[----:B------:R-:W-:Y:S06]  /*1e90*/  BAR.SYNC.DEFER_BLOCKING 0x0 ;  /* 0x0000000000007b1d */ /* 0x000fec0000010000 */
[----:B------:R-:W4:Y:S02]  /*1ea0*/  SYNCS.PHASECHK.TRANS64.TRYWAIT P0, [UR16+0x9000], R3 ;  /* 0x00900003ff0075a7 */ /* 0x000f240008001110 */
[----:B--2-4-:R-:W-:Y:S05]  /*1eb0*/  @!P0 BRA `(.L_x_61) ;  /* 0x0000000c00308947 */ /* 0x014fea0003800000 */
.L_x_76:
        /* <DEDUP_REMOVED lines=10> */
[----:B------:R2:W-:Y:S01]  /*1f60*/  UTCQMMA gdesc[UR4], gdesc[UR14], tmem[UR24], tmem[UR18], idesc[UR19], UPT ;  /* 0x00ff120e040075ea */ /* 0x0005e2000b800318 */
[----:B------:R-:W-:Y:S02]  /*1f70*/  NOP ;  /* 0x0000000000007918 */ /* 0x000fe40000000000 */
.L_x_62:
[----:B------:R-:W-:Y:S01]  /*1f80*/  ELECT P0, URZ, PT ;  /* 0x0000000000ff782f */ /* 0x000fe20003800000 */
[----:B--2---:R-:W-:-:S03]  /*1f90*/  UIADD3 UR4, UPT, UPT, UR16, 0x9020, URZ ;  /* 0x0000902010047890 */ /* 0x004fc6000fffe0ff */
[----:B------:R-:W-:Y:S01]  /*1fa0*/  ISETP.LT.U32.AND P0, PT, R132, 0x20, P0 ;  /* 0x000000208400780c */ /* 0x000fe20000701070 */
[----:B------:R-:W-:-:S12]  /*1fb0*/  UMOV UR5, URZ ;  /* 0x000000ff00057c82 */ /* 0x000fd80008000000 */
[----:B------:R-:W-:Y:S01]  /*1fc0*/  VOTEU.ANY UP0, P0 ;  /* 0x0000000000ff7886 */ /* 0x000fe20000000100 */
[----:B------:R-:W-:-:S04]  /*1fd0*/  VOTEU.ANY UP1, P0 ;  /* 0x0000000000ff7886 */ /* 0x000fc80000020100 */
[----:B------:R-:W-:Y:S02]  /*1fe0*/  @UP0 UMOV UR4, UR4 ;  /* 0x0000000400040c82 */ /* 0x000fe40008000000 */
[----:B------:R2:W-:Y:S01]  /*1ff0*/  @UP1 UTCBAR [UR4], URZ ;  /* 0x000000ff040013e9 */ /* 0x0005e200080000ff */
[----:B------:R-:W-:Y:S06]  /*2000*/  BAR.SYNC.DEFER_BLOCKING 0x0 ;  /* 0x0000000000007b1d */ /* 0x000fec0000010000 */
[----:B------:R-:W4:Y:S02]  /*2010*/  SYNCS.PHASECHK.TRANS64.TRYWAIT P0, [UR16+0x9020], R3 ;  /* 0x00902003ff0075a7 */ /* 0x000f240008001110 */
[----:B--2-4-:R-:W-:Y:S05]  /*2020*/  @!P0 BRA `(.L_x_63) ;  /* 0x0000000800e08947 */ /* 0x014fea0003800000 */
.L_x_77:
[----:B------:R-:W-:Y:S02]  /*2030*/  UIADD3 UR13, UPT, UPT, UR13, 0x1, URZ ;  /* 0x000000010d0d7890 */ /* 0x000fe4000fffe0ff */
[----:B------:R-:W-:Y:S02]  /*2040*/  UIADD3 UR6, UPT, UPT, UR6, 0x20, URZ ;  /* 0x0000002006067890 */ /* 0x000fe4000fffe0ff */
[----:B------:R-:W-:-:S04]  /*2050*/  UISETP.NE.U32.AND UP0, UPT, UR13, 0x3, UPT ;  /* 0x000000030d00788c */ /* 0x000fc8000bf05070 */
[----:B------:R-:W-:Y:S02]  /*2060*/  USEL UR13, UR13, URZ, UP0 ;  /* 0x000000ff0d0d7287 */ /* 0x000fe40008000000 */
[----:B------:R-:W-:Y:S02]  /*2070*/  USEL UR4, URZ, 0x1, UP0 ;  /* 0x00000001ff047887 */ /* 0x000fe40008000000 */
[----:B-1----:R-:W-:-:S04]  /*2080*/  UISETP.GE.AND UP0, UPT, UR6, UR17, UPT ;  /* 0x000000110600728c */ /* 0x002fc8000bf06270 */
[----:B------:R-:W-:-:S05]  /*2090*/  LOP3.LUT R2, R2, UR4, RZ, 0x3c, !PT ;  /* 0x0000000402027c12 */ /* 0x000fca000f8e3cff */
[----:B------:R-:W-:Y:S05]  /*20a0*/  BRA.U !UP0, `(.L_x_64) ;  /* 0xfffffffd08047547 */ /* 0x000fea000b83ffff */
.L_x_57:
[----:B--2-4-:R-:W-:Y:S06]  /*20b0*/  BAR.SYNC.DEFER_BLOCKING 0x0 ;  /* 0x0000000000007b1d */ /* 0x014fec0000010000 */
[----:B------:R-:W-:Y:S04]  /*20c0*/  BSSY.RECONVERGENT B3, `(.L_x_65) ;  /* 0x0000004000037945 */ /* 0x000fe80003800200 */
[----:B------:R-:W-:Y:S05]  /*20d0*/  @P3 BRA `(.L_x_66) ;  /* 0x0000000000083947 */ /* 0x000fea0003800000 */
[----:B------:R-:W1:Y:S02]  /*20e0*/  SYNCS.CCTL.IV [UR8+0x9000] ;  /* 0x00900000ff0079b1 */ /* 0x000e640008000008 */
[----:B-1----:R-:W1:Y:S02]  /*20f0*/  SYNCS.CCTL.IV [UR8+0x9020] ;  /* 0x00902000ff0079b1 */ /* 0x002e640008000008 */
.L_x_66:
[----:B------:R-:W-:Y:S05]  /*2100*/  BSYNC.RECONVERGENT B3 ;  /* 0x0000000000037941 */ /* 0x000fea0003800200 */
.L_x_65:
[----:B-1----:R-:W-:Y:S06]  /*2110*/  BAR.SYNC.DEFER_BLOCKING 0x0 ;  /* 0x0000000000007b1d */ /* 0x002fec0000010000 */
[----:B------:R-:W-:Y:S04]  /*2120*/  BSSY.RECONVERGENT B3, `(.L_x_67) ;  /* 0x0000004000037945 */ /* 0x000fe80003800200 */
[----:B------:R-:W-:Y:S05]  /*2130*/  @P3 BRA `(.L_x_68) ;  /* 0x0000000000083947 */ /* 0x000fea0003800000 */
[----:B------:R-:W1:Y:S02]  /*2140*/  SYNCS.CCTL.IV [UR8+0x9008] ;  /* 0x00900800ff0079b1 */ /* 0x000e640008000008 */
[----:B-1----:R-:W1:Y:S02]  /*2150*/  SYNCS.CCTL.IV [UR8+0x9028] ;  /* 0x00902800ff0079b1 */ /* 0x002e640008000008 */
.L_x_68:
[----:B------:R-:W-:Y:S05]  /*2160*/  BSYNC.RECONVERGENT B3 ;  /* 0x0000000000037941 */ /* 0x000fea0003800200 */
.L_x_67:
[----:B-1----:R-:W-:Y:S06]  /*2170*/  BAR.SYNC.DEFER_BLOCKING 0x0 ;  /* 0x0000000000007b1d */ /* 0x002fec0000010000 */
[----:B------:R-:W-:Y:S04]  /*2180*/  BSSY.RECONVERGENT B3, `(.L_x_69) ;  /* 0x0000004000037945 */ /* 0x000fe80003800200 */
[----:B------:R-:W-:Y:S05]  /*2190*/  @P3 BRA `(.L_x_70) ;  /* 0x0000000000083947 */ /* 0x000fea0003800000 */
[----:B------:R-:W1:Y:S02]  /*21a0*/  SYNCS.CCTL.IV [UR8+0x9010] ;  /* 0x00901000ff0079b1 */ /* 0x000e640008000008 */
[----:B-1----:R-:W1:Y:S02]  /*21b0*/  SYNCS.CCTL.IV [UR8+0x9030] ;  /* 0x00903000ff0079b1 */ /* 0x002e640008000008 */
.L_x_70:
[----:B------:R-:W-:Y:S05]  /*21c0*/  BSYNC.RECONVERGENT B3 ;  /* 0x0000000000037941 */ /* 0x000fea0003800200 */
.L_x_69:
[----:B------:R-:W-:Y:S01]  /*21d0*/  USHF.L.U32 UR4, UR12, 0x15, URZ ;  /* 0x000000150c047899 */ /* 0x000fe200080006ff */
[C---:B------:R-:W-:Y:S01]  /*21e0*/  IMAD.SHL.U32 R2, R0.reuse, 0x80, RZ ;  /* 0x0000008000027824 */ /* 0x040fe200078e00ff */
[----:B------:R-:W-:Y:S01]  /*21f0*/  USHF.L.U32 UR5, UR12, 0x5, URZ ;  /* 0x000000050c057899 */ /* 0x000fe200080006ff */
[----:B------:R-:W-:Y:S01]  /*2200*/  IMAD.SHL.U32 R3, R0, 0x10, RZ ;  /* 0x0000001000037824 */ /* 0x000fe200078e00ff */
[----:B------:R-:W-:Y:S02]  /*2210*/  ULOP3.LUT UR4, UR4, 0x600000, URZ, 0xc0, !UPT ;  /* 0x0060000004047892 */ /* 0x000fe4000f8ec0ff */
[----:B------:R-:W-:Y:S01]  /*2220*/  ULOP3.LUT UR5, UR5, 0x80, URZ, 0xc0, !UPT ;  /* 0x0000008005057892 */ /* 0x000fe2000f8ec0ff */
[----:B------:R-:W-:Y:S02]  /*2230*/  LOP3.LUT R2, R2, 0x7f80, RZ, 0xc0, !PT ;  /* 0x00007f8002027812 */ /* 0x000fe400078ec0ff */
[----:B------:R-:W-:Y:S01]  /*2240*/  ELECT P0, URZ, PT ;  /* 0x0000000000ff782f */ /* 0x000fe20003800000 */
[----:B------:R-:W-:Y:S01]  /*2250*/  UIADD3 UR4, UPT, UPT, UR5, UR4, UR24 ;  /* 0x0000000405047290 */ /* 0x000fe2000fffe018 */
[----:B------:R-:W-:Y:S01]  /*2260*/  LOP3.LUT R2, R2, 0x70, R3, 0xf8, !PT ;  /* 0x0000007002027812 */ /* 0x000fe200078ef803 */
[----:B------:R-:W-:Y:S01]  /*2270*/  ULOP3.LUT UR12, UR12, 0x1, URZ, 0xc0, !UPT ;  /* 0x000000010c0c7892 */ /* 0x000fe2000f8ec0ff */
[----:B------:R-:W-:Y:S01]  /*2280*/  ISETP.LT.U32.AND P0, PT, R132, 0x40, P0 ;  /* 0x000000408400780c */ /* 0x000fe20000701070 */
[----:B------:R-:W-:Y:S01]  /*2290*/  UMOV UR6, UR7 ;  /* 0x0000000700067c82 */ /* 0x000fe20008000000 */
[C---:B------:R-:W-:Y:S01]  /*22a0*/  LOP3.LUT R0, R2.reuse, 0x10, RZ, 0x3c, !PT ;  /* 0x0000001002007812 */ /* 0x040fe200078e3cff */
[----:B------:R-:W-:Y:S01]  /*22b0*/  ULEA UR5, UR12, UR9, 0x7 ;  /* 0x000000090c057291 */ /* 0x000fe2000f8e38ff */
[----:B------:R-:W-:-:S02]  /*22c0*/  LOP3.LUT R3, R2, 0x20, RZ, 0x3c, !PT ;  /* 0x0000002002037812 */ /* 0x000fc400078e3cff */
[----:B---3--:R-:W2:Y:S01]  /*22d0*/  LDTM.x128 R4, tmem[UR4] ;  /* 0x00000004000479ee */ /* 0x008ea200083c0000 */
[----:B------:R-:W-:Y:S01]  /*22e0*/  NOP ;  /* 0x0000000000007918 */ /* 0x000fe20000000000 */
[----:B------:R-:W-:-:S05]  /*22f0*/  ULEA UR4, UR12, UR8, 0xe ;  /* 0x000000080c047291 */ /* 0x000fca000f8e70ff */
[----:B--2---:R-:W-:Y:S01]  /*2300*/  VOTEU.ANY UP1, P0 ;  /* 0x0000000000ff7886 */ /* 0x004fe20000020100 */
[----:B------:R-:W-:Y:S01]  /*2310*/  VOTEU.ANY UP0, P0 ;  /* 0x0000000000ff7886 */ /* 0x000fe20000000100 */
[----:B------:R-:W-:Y:S02]  /*2320*/  F2FP.SATFINITE.E4M3.F32.PACK_AB_MERGE_C R6, R7, R6, RZ ;  /* 0x000000060706723e */ /* 0x000fe400048070ff */
[----:B------:R-:W-:Y:S02]  /*2330*/  F2FP.SATFINITE.E4M3.F32.PACK_AB_MERGE_C R10, R11, R10, RZ ;  /* 0x0000000a0b0a723e */ /* 0x000fe400048070ff */
[----:B------:R-:W-:Y:S02]  /*2340*/  F2FP.SATFINITE.E4M3.F32.PACK_AB_MERGE_C R14, R15, R14, RZ ;  /* 0x0000000e0f0e723e */ /* 0x000fe400048070ff */
[----:B------:R-:W-:Y:S02]  /*2350*/  F2FP.SATFINITE.E4M3.F32.PACK_AB_MERGE_C R7, R19, R18, RZ ;  /* 0x000000121307723e */ /* 0x000fe400048070ff */
[----:B------:R-:W-:-:S02]  /*2360*/  F2FP.SATFINITE.E4M3.F32.PACK_AB_MERGE_C R22, R23, R22, RZ ;  /* 0x000000161716723e */ /* 0x000fc400048070ff */
[----:B------:R-:W-:Y:S02]  /*2370*/  F2FP.SATFINITE.E4M3.F32.PACK_AB_MERGE_C R26, R27, R26, RZ ;  /* 0x0000001a1b1a723e */ /* 0x000fe400048070ff */
        /* <DEDUP_REMOVED lines=11> */
[----:B------:R-:W-:Y:S02]  /*2430*/  F2FP.SATFINITE.E4M3.F32.PACK_AB_MERGE_C R4, R5, R4, R6 ;  /* 0x000000040504723e */ /* 0x000fe40004807006 */
[----:B------:R-:W-:Y:S02]  /*2440*/  F2FP.SATFINITE.E4M3.F32.PACK_AB_MERGE_C R74, R75, R74, RZ ;  /* 0x0000004a4b4a723e */ /* 0x000fe400048070ff */
[----:B------:R-:W-:Y:S02]  /*2450*/  F2FP.SATFINITE.E4M3.F32.PACK_AB_MERGE_C R78, R79, R78, RZ ;  /* 0x0000004e4f4e723e */ /* 0x000fe400048070ff */
[----:B------:R-:W-:Y:S02]  /*2460*/  F2FP.SATFINITE.E4M3.F32.PACK_AB_MERGE_C R82, R83, R82, RZ ;  /* 0x000000525352723e */ /* 0x000fe400048070ff */
[----:B------:R-:W-:Y:S02]  /*2470*/  F2FP.SATFINITE.E4M3.F32.PACK_AB_MERGE_C R86, R87, R86, RZ ;  /* 0x000000565756723e */ /* 0x000fe400048070ff */
[----:B------:R-:W-:-:S02]  /*2480*/  F2FP.SATFINITE.E4M3.F32.PACK_AB_MERGE_C R5, R9, R8, R10 ;  /* 0x000000080905723e */ /* 0x000fc4000480700a */
[----:B------:R-:W-:Y:S02]  /*2490*/  F2FP.SATFINITE.E4M3.F32.PACK_AB_MERGE_C R6, R13, R12, R14 ;  /* 0x0000000c0d06723e */ /* 0x000fe4000480700e */
[----:B------:R-:W-:Y:S02]  /*24a0*/  F2FP.SATFINITE.E4M3.F32.PACK_AB_MERGE_C R7, R17, R16, R7 ;  /* 0x000000101107723e */ /* 0x000fe40004807007 */
[----:B------:R-:W-:Y:S02]  /*24b0*/  F2FP.SATFINITE.E4M3.F32.PACK_AB_MERGE_C R20, R21, R20, R22 ;  /* 0x000000141514723e */ /* 0x000fe40004807016 */
[----:B------:R-:W-:Y:S01]  /*24c0*/  F2FP.SATFINITE.E4M3.F32.PACK_AB_MERGE_C R90, R91, R90, RZ ;  /* 0x0000005a5b5a723e */ /* 0x000fe200048070ff */
[----:B-1----:R1:W-:Y:S01]  /*24d0*/  STS.128 [R2+UR8], R4 ;  /* 0x0000000402007988 */ /* 0x0023e20008000c08 */
[----:B------:R-:W-:Y:S02]  /*24e0*/  F2FP.SATFINITE.E4M3.F32.PACK_AB_MERGE_C R94, R95, R94, RZ ;  /* 0x0000005e5f5e723e */ /* 0x000fe400048070ff */
[----:B------:R-:W-:-:S02]  /*24f0*/  F2FP.SATFINITE.E4M3.F32.PACK_AB_MERGE_C R98, R99, R98, RZ ;  /* 0x000000626362723e */ /* 0x000fc400048070ff */
[----:B------:R-:W-:Y:S02]  /*2500*/  F2FP.SATFINITE.E4M3.F32.PACK_AB_MERGE_C R102, R103, R102, RZ ;  /* 0x000000666766723e */ /* 0x000fe400048070ff */
[----:B------:R-:W-:Y:S02]  /*2510*/  F2FP.SATFINITE.E4M3.F32.PACK_AB_MERGE_C R21, R25, R24, R26 ;  /* 0x000000181915723e */ /* 0x000fe4000480701a */
[----:B------:R-:W-:Y:S02]  /*2520*/  F2FP.SATFINITE.E4M3.F32.PACK_AB_MERGE_C R22, R29, R28, R30 ;  /* 0x0000001c1d16723e */ /* 0x000fe4000480701e */
[----:B------:R-:W-:Y:S02]  /*2530*/  F2FP.SATFINITE.E4M3.F32.PACK_AB_MERGE_C R23, R33, R32, R23 ;  /* 0x000000202117723e */ /* 0x000fe40004807017 */
[----:B------:R-:W-:Y:S02]  /*2540*/  F2FP.SATFINITE.E4M3.F32.PACK_AB_MERGE_C R36, R37, R36, R38 ;  /* 0x000000242524723e */ /* 0x000fe40004807026 */
[----:B------:R-:W-:Y:S01]  /*2550*/  F2FP.SATFINITE.E4M3.F32.PACK_AB_MERGE_C R106, R107, R106, RZ ;  /* 0x0000006a6b6a723e */ /* 0x000fe200048070ff */
[----:B------:R1:W-:Y:S01]  /*2560*/  STS.128 [R0+UR8], R20 ;  /* 0x0000001400007988 */ /* 0x0003e20008000c08 */
[----:B------:R-:W-:-:S02]  /*2570*/  F2FP.SATFINITE.E4M3.F32.PACK_AB_MERGE_C R110, R111, R110, RZ ;  /* 0x0000006e6f6e723e */ /* 0x000fc400048070ff */
[----:B------:R-:W-:Y:S02]  /*2580*/  F2FP.SATFINITE.E4M3.F32.PACK_AB_MERGE_C R114, R115, R114, RZ ;  /* 0x000000727372723e */ /* 0x000fe400048070ff */
[----:B------:R-:W-:Y:S02]  /*2590*/  F2FP.SATFINITE.E4M3.F32.PACK_AB_MERGE_C R118, R119, R118, RZ ;  /* 0x000000767776723e */ /* 0x000fe400048070ff */
[----:B------:R-:W-:Y:S02]  /*25a0*/  F2FP.SATFINITE.E4M3.F32.PACK_AB_MERGE_C R37, R41, R40, R42 ;  /* 0x000000282925723e */ /* 0x000fe4000480702a */
[----:B------:R-:W-:Y:S02]  /*25b0*/  F2FP.SATFINITE.E4M3.F32.PACK_AB_MERGE_C R38, R45, R44, R46 ;  /* 0x0000002c2d26723e */ /* 0x000fe4000480702e */
[----:B------:R-:W-:Y:S02]  /*25c0*/  F2FP.SATFINITE.E4M3.F32.PACK_AB_MERGE_C R39, R49, R48, R50 ;  /* 0x000000303127723e */ /* 0x000fe40004807032 */
[----:B------:R-:W-:-:S02]  /*25d0*/  F2FP.SATFINITE.E4M3.F32.PACK_AB_MERGE_C R52, R53, R52, R54 ;  /* 0x000000343534723e */ /* 0x000fc40004807036 */
[----:B------:R-:W-:Y:S01]  /*25e0*/  F2FP.SATFINITE.E4M3.F32.PACK_AB_MERGE_C R122, R123, R122, RZ ;  /* 0x0000007a7b7a723e */ /* 0x000fe200048070ff */
[----:B------:R1:W-:Y:S01]  /*25f0*/  STS.128 [R3+UR8], R36 ;  /* 0x0000002403007988 */ /* 0x0003e20008000c08 */
[----:B------:R-:W-:Y:S02]  /*2600*/  F2FP.SATFINITE.E4M3.F32.PACK_AB_MERGE_C R126, R127, R126, RZ ;  /* 0x0000007e7f7e723e */ /* 0x000fe400048070ff */
[----:B------:R-:W-:Y:S02]  /*2610*/  F2FP.SATFINITE.E4M3.F32.PACK_AB_MERGE_C R130, R131, R130, RZ ;  /* 0x000000828382723e */ /* 0x000fe400048070ff */
[----:B------:R-:W-:Y:S02]  /*2620*/  F2FP.SATFINITE.E4M3.F32.PACK_AB_MERGE_C R53, R57, R56, R58 ;  /* 0x000000383935723e */ /* 0x000fe4000480703a */
[----:B------:R-:W-:Y:S02]  /*2630*/  F2FP.SATFINITE.E4M3.F32.PACK_AB_MERGE_C R54, R61, R60, R62 ;  /* 0x0000003c3d36723e */ /* 0x000fe4000480703e */
[----:B------:R-:W-:-:S02]  /*2640*/  F2FP.SATFINITE.E4M3.F32.PACK_AB_MERGE_C R55, R65, R64, R66 ;  /* 0x000000404137723e */ /* 0x000fc40004807042 */
[----:B------:R-:W-:Y:S02]  /*2650*/  F2FP.SATFINITE.E4M3.F32.PACK_AB_MERGE_C R68, R69, R68, R70 ;  /* 0x000000444544723e */ /* 0x000fe40004807046 */
[----:B------:R-:W-:Y:S02]  /*2660*/  LOP3.LUT R8, R2, 0x30, RZ, 0x3c, !PT ;  /* 0x0000003002087812 */ /* 0x000fe400078e3cff */
[----:B------:R-:W-:Y:S02]  /*2670*/  F2FP.SATFINITE.E4M3.F32.PACK_AB_MERGE_C R69, R73, R72, R74 ;  /* 0x000000484945723e */ /* 0x000fe4000480704a */
[----:B------:R-:W-:Y:S01]  /*2680*/  F2FP.SATFINITE.E4M3.F32.PACK_AB_MERGE_C R70, R77, R76, R78 ;  /* 0x0000004c4d46723e */ /* 0x000fe2000480704e */
[----:B------:R1:W-:Y:S01]  /*2690*/  STS.128 [R8+UR8], R52 ;  /* 0x0000003408007988 */ /* 0x0003e20008000c08 */
[----:B------:R-:W-:Y:S02]  /*26a0*/  F2FP.SATFINITE.E4M3.F32.PACK_AB_MERGE_C R71, R81, R80, R82 ;  /* 0x000000505147723e */ /* 0x000fe40004807052 */
[----:B------:R-:W-:-:S02]  /*26b0*/  F2FP.SATFINITE.E4M3.F32.PACK_AB_MERGE_C R84, R85, R84, R86 ;  /* 0x000000545554723e */ /* 0x000fc40004807056 */
[C---:B------:R-:W-:Y:S02]  /*26c0*/  LOP3.LUT R9, R2.reuse, 0x40, RZ, 0x3c, !PT ;  /* 0x0000004002097812 */ /* 0x040fe400078e3cff */
[----:B------:R-:W-:Y:S02]  /*26d0*/  F2FP.SATFINITE.E4M3.F32.PACK_AB_MERGE_C R85, R89, R88, R90 ;  /* 0x000000585955723e */ /* 0x000fe4000480705a */
[----:B------:R-:W-:Y:S01]  /*26e0*/  F2FP.SATFINITE.E4M3.F32.PACK_AB_MERGE_C R86, R93, R92, R94 ;  /* 0x0000005c5d56723e */ /* 0x000fe2000480705e */
[----:B------:R1:W-:Y:S01]  /*26f0*/  STS.128 [R9+UR8], R68 ;  /* 0x0000004409007988 */ /* 0x0003e20008000c08 */
[----:B------:R-:W-:Y:S02]  /*2700*/  F2FP.SATFINITE.E4M3.F32.PACK_AB_MERGE_C R87, R97, R96, R98 ;  /* 0x000000606157723e */ /* 0x000fe40004807062 */
[----:B------:R-:W-:Y:S02]  /*2710*/  F2FP.SATFINITE.E4M3.F32.PACK_AB_MERGE_C R100, R101, R100, R102 ;  /* 0x000000646564723e */ /* 0x000fe40004807066 */
[----:B------:R-:W-:-:S02]  /*2720*/  LOP3.LUT R10, R2, 0x50, RZ, 0x3c, !PT ;  /* 0x00000050020a7812 */ /* 0x000fc400078e3cff */
[----:B------:R-:W-:Y:S02]  /*2730*/  F2FP.SATFINITE.E4M3.F32.PACK_AB_MERGE_C R101, R105, R104, R106 ;  /* 0x000000686965723e */ /* 0x000fe4000480706a */
[----:B------:R-:W-:Y:S01]  /*2740*/  F2FP.SATFINITE.E4M3.F32.PACK_AB_MERGE_C R102, R109, R108, R110 ;  /* 0x0000006c6d66723e */ /* 0x000fe2000480706e */
[----:B------:R1:W-:Y:S01]  /*2750*/  STS.128 [R10+UR8], R84 ;  /* 0x000000540a007988 */ /* 0x0003e20008000c08 */
[----:B------:R-:W-:Y:S02]  /*2760*/  F2FP.SATFINITE.E4M3.F32.PACK_AB_MERGE_C R103, R113, R112, R114 ;  /* 0x000000707167723e */ /* 0x000fe40004807072 */
[----:B------:R-:W-:Y:S02]  /*2770*/  F2FP.SATFINITE.E4M3.F32.PACK_AB_MERGE_C R116, R117, R116, R118 ;  /* 0x000000747574723e */ /* 0x000fe40004807076 */
[----:B------:R-:W-:Y:S02]  /*2780*/  LOP3.LUT R11, R2, 0x60, RZ, 0x3c, !PT ;  /* 0x00000060020b7812 */ /* 0x000fe400078e3cff */
[----:B------:R-:W-:-:S02]  /*2790*/  F2FP.SATFINITE.E4M3.F32.PACK_AB_MERGE_C R117, R121, R120, R122 ;  /* 0x000000787975723e */ /* 0x000fc4000480707a */
[----:B------:R-:W-:Y:S01]  /*27a0*/  F2FP.SATFINITE.E4M3.F32.PACK_AB_MERGE_C R118, R125, R124, R126 ;  /* 0x0000007c7d76723e */ /* 0x000fe2000480707e */
[----:B------:R1:W-:Y:S01]  /*27b0*/  STS.128 [R11+UR8], R100 ;  /* 0x000000640b007988 */ /* 0x0003e20008000c08 */
[----:B------:R-:W-:Y:S02]  /*27c0*/  F2FP.SATFINITE.E4M3.F32.PACK_AB_MERGE_C R119, R129, R128, R130 ;  /* 0x000000808177723e */ /* 0x000fe40004807082 */
[----:B------:R-:W-:-:S05]  /*27d0*/  LOP3.LUT R12, R2, 0x70, RZ, 0x3c, !PT ;  /* 0x00000070020c7812 */ /* 0x000fca00078e3cff */
[----:B------:R1:W-:Y:S01]  /*27e0*/  STS.128 [R12+UR8], R116 ;  /* 0x000000740c007988 */ /* 0x0003e20008000c08 */
[----:B------:R2:W-:Y:S06]  /*27f0*/  MEMBAR.ALL.CTA ;  /* 0x0000000000007992 */ /* 0x0005ec0000008000 */
[----:B--2---:R-:W2:Y:S02]  /*2800*/  FENCE.VIEW.ASYNC.S ;  /* 0x00000000000073c6 */ /* 0x004ea40000000000 */
[----:B--2---:R-:W-:Y:S06]  /*2810*/  BAR.SYNC.DEFER_BLOCKING 0x0 ;  /* 0x0000000000007b1d */ /* 0x004fec0000010000 */
[----:B------:R1:W-:Y:S01]  /*2820*/  @UP1 UTMASTG.2D [UR4], [UR10] ;  /* 0x000000040a0013b5 */ /* 0x0003e20008008000 */
[----:B------:R0:W-:Y:S01]  /*2830*/  UTMACMDFLUSH ;  /* 0x00000000000079b7 */ /* 0x0001e20000000000 */
[----:B------:R-:W-:-:S04]  /*2840*/  DEPBAR.LE SB0, 0x0 ;  /* 0x000080000000791a */ /* 0x000fc80000000000 */
[----:B------:R-:W-:Y:S08]  /*2850*/  BAR.SYNC.DEFER_BLOCKING 0x0 ;  /* 0x0000000000007b1d */ /* 0x000ff00000010000 */
[----:B------:R-:W-:Y:S06]  /*2860*/  BAR.SYNC.DEFER_BLOCKING 0x0 ;  /* 0x0000000000007b1d */ /* 0x000fec0000010000 */
[----:B-1----:R-:W-:Y:S05]  /*2870*/  @P2 BRA `(.L_x_71) ;  /* 0x0000000000a02947 */ /* 0x002fea0003800000 */
[----:B------:R-:W1:Y:S01]  /*2880*/  S2UR UR5, SR_CgaCtaId ;  /* 0x00000000000579c3 */ /* 0x000e620000008800 */
[----:B------:R-:W-:Y:S01]  /*2890*/  NOP ;  /* 0x0000000000007918 */ /* 0x000fe20000000000 */
[----:B------:R-:W-:Y:S01]  /*28a0*/  UMOV UR4, 0x50 ;  /* 0x0000005000047882 */ /* 0x000fe20000000000 */
[----:B------:R-:W-:Y:S02]  /*28b0*/  IMAD.U32 R0, RZ, RZ, UR24 ;  /* 0x00000018ff007e24 */ /* 0x000fe4000f8e00ff */
[----:B------:R-:W-:Y:S02]  /*28c0*/  IMAD.MOV.U32 R3, RZ, RZ, 0xff ;  /* 0x000000ffff037424 */ /* 0x000fe400078e00ff */
[----:B------:R-:W-:Y:S01]  /*28d0*/  IMAD.MOV.U32 R7, RZ, RZ, 0x1 ;  /* 0x00000001ff077424 */ /* 0x000fe200078e00ff */
[----:B------:R-:W-:-:S04]  /*28e0*/  LOP3.LUT R0, R0, 0xffff, RZ, 0xc0, !PT ;  /* 0x0000ffff00007812 */ /* 0x000fc800078ec0ff */
[----:B------:R-:W-:-:S05]  /*28f0*/  SHF.R.U32.HI R0, RZ, 0x5, R0 ;  /* 0x00000005ff007819 */ /* 0x000fca0000011600 */
[----:B------:R-:W-:Y:S01]  /*2900*/  VIADD R2, R0, 0x10 ;  /* 0x0000001000027836 */ /* 0x000fe20000000000 */
[----:B------:R-:W-:Y:S01]  /*2910*/  SHF.L.U32 R0, R3, R0, RZ ;  /* 0x0000000003007219 */ /* 0x000fe200000006ff */
[----:B-1----:R-:W-:-:S03]  /*2920*/  ULEA UR6, UR5, UR4, 0x18 ;  /* 0x0000000405067291 */ /* 0x002fc6000f8ec0ff */
[----:B------:R-:W-:-:S04]  /*2930*/  SHF.L.U32 R3, R7, R2, RZ ;  /* 0x0000000207037219 */ /* 0x000fc800000006ff */
[----:B------:R-:W-:Y:S02]  /*2940*/  LOP3.LUT R0, R3, R0, RZ, 0xfc, !PT ;  /* 0x0000000003007212 */ /* 0x000fe400078efcff */
[----:B------:R-:W1:Y:S02]  /*2950*/  LDS R5, [UR6] ;  /* 0x00000006ff057984 */ /* 0x000e640008000800 */
[C---:B------:R-:W-:Y:S02]  /*2960*/  LOP3.LUT R2, R0.reuse, 0xffff, RZ, 0xc0, !PT ;  /* 0x0000ffff00027812 */ /* 0x040fe400078ec0ff */
[----:B-1----:R-:W-:-:S04]  /*2970*/  LOP3.LUT R3, R0, 0xffff, R5, 0x80, !PT ;  /* 0x0000ffff00037812 */ /* 0x002fc800078e8005 */
[----:B------:R-:W-:-:S13]  /*2980*/  ISETP.NE.AND P0, PT, R3, R2, PT ;  /* 0x000000020300720c */ /* 0x000fda0003f05270 */
[----:B------:R-:W-:Y:S05]  /*2990*/  @P0 BRA `(.L_x_72) ;  /* 0x0000000000500947 */ /* 0x000fea0003800000 */
[----:B------:R-:W-:Y:S02]  /*29a0*/  SHF.R.U32.HI R5, RZ, 0x10, R5 ;  /* 0x00000010ff057819 */ /* 0x000fe40000011605 */
[----:B------:R-:W-:-:S04]  /*29b0*/  SHF.R.U32.HI R2, RZ, 0x10, R0 ;  /* 0x00000010ff027819 */ /* 0x000fc80000011600 */
[----:B------:R-:W-:-:S04]  /*29c0*/  LOP3.LUT R5, R5, R2, RZ, 0xc0, !PT ;  /* 0x0000000205057212 */ /* 0x000fc800078ec0ff */
[----:B------:R-:W-:-:S13]  /*29d0*/  ISETP.NE.AND P0, PT, R5, R2, PT ;  /* 0x000000020500720c */ /* 0x000fda0003f05270 */
[----:B------:R-:W-:Y:S05]  /*29e0*/  @P0 BRA `(.L_x_73) ;  /* 0x0000000000300947 */ /* 0x000fea0003800000 */
[----:B------:R-:W-:Y:S01]  /*29f0*/  R2UR UR4, R0 ;  /* 0x00000000000472ca */ /* 0x000fe200000e0000 */
[----:B------:R-:W-:Y:S01]  /*2a00*/  VOTEU.ANY UR5, UPT, PT ;  /* 0x0000000000057886 */ /* 0x000fe200038e0100 */
[----:B------:R-:W1:Y:S01]  /*2a10*/  S2R R0, SR_LANEID ;  /* 0x0000000000007919 */ /* 0x000e620000000000 */
[----:B------:R-:W-:-:S10]  /*2a20*/  UFLO.U32 UR5, UR5 ;  /* 0x00000005000572bd */ /* 0x000fd400080e0000 */
[----:B------:R-:W-:-:S06]  /*2a30*/  ULOP3.LUT UR4, URZ, UR4, URZ, 0x33, !UPT ;  /* 0x00000004ff047292 */ /* 0x000fcc000f8e33ff */
[----:B------:R-:W-:-:S04]  /*2a40*/  IMAD.U32 R2, RZ, RZ, UR4 ;  /* 0x00000004ff027e24 */ /* 0x000fc8000f8e00ff */
[----:B------:R-:W2:Y:S02]  /*2a50*/  REDUX UR7, R2 ;  /* 0x00000000020773c4 */ /* 0x000ea40000000000 */
[----:B------:R3:W-:Y:S01]  /*2a60*/  UTCATOMSWS.AND URZ, UR4 ;  /* 0x0000000400ff79e3 */ /* 0x0007e20008000000 */
[----:B-1----:R-:W-:Y:S01]  /*2a70*/  ISETP.EQ.U32.AND P0, PT, R0, UR5, PT ;  /* 0x0000000500007c0c */ /* 0x002fe2000bf02070 */
[----:B--2---:R-:W-:-:S12]  /*2a80*/  IMAD.U32 R0, RZ, RZ, UR7 ;  /* 0x00000007ff007e24 */ /* 0x004fd8000f8e00ff */
[----:B------:R3:W-:Y:S01]  /*2a90*/  @P0 ATOMS.AND RZ, [UR6], R0 ;  /* 0x00000000ffff098c */ /* 0x0007e2000a800006 */
[----:B------:R-:W-:Y:S05]  /*2aa0*/  BRA `(.L_x_71) ;  /* 0x0000000000147947 */ /* 0x000fea0003800000 */
.L_x_73:
[----:B------:R-:W-:-:S07]  /*2ab0*/  MOV R2, 0x2ad0 ;  /* 0x00002ad000027802 */ /* 0x000fce0000000f00 */
[----:B------:R-:W-:Y:S05]  /*2ac0*/  CALL.REL.NOINC `($__internal_0_$__cuda_sm10x_tcgen05_guardrail_trap_col_being_dealloced_not_returned_by_alloc) ;  /* 0x0000000000447944 */ /* 0x000fea0003c00000 */
[----:B------:R-:W-:Y:S05]  /*2ad0*/  BRA `(.L_x_71) ;  /* 0x0000000000087947 */ /* 0x000fea0003800000 */
.L_x_72:
[----:B------:R-:W-:-:S07]  /*2ae0*/  MOV R2, 0x2b00 ;  /* 0x00002b0000027802 */ /* 0x000fce0000000f00 */
[----:B------:R-:W-:Y:S05]  /*2af0*/  CALL.REL.NOINC `($__internal_2_$__cuda_sm10x_tcgen05_guardrail_trap_unallocated_columns_being_dealloced) ;  /* 0x0000000000507944 */ /* 0x000fea0003c00000 */
.L_x_71:
[----:B------:R-:W-:Y:S01]  /*2b00*/  NOP ;  /* 0x0000000000007918 */ /* 0x000fe20000000000 */
[----:B---3--:R-:W-:Y:S05]  /*2b10*/  EXIT ;  /* 0x000000000000794d */ /* 0x008fea0003800000 */
.L_x_58:
[----:B------:R-:W1:Y:S02]  /*2b20*/  SYNCS.PHASECHK.TRANS64.TRYWAIT P0, [UR8+0x9000], RZ ;  /* 0x009000ffff0075a7 */ /* 0x000e640008001108 */
[----:B-1----:R-:W-:Y:S05]  /*2b30*/  @!P0 BRA `(.L_x_58) ;  /* 0xfffffffc00f88947 */ /* 0x002fea000383ffff */
[----:B------:R-:W-:Y:S05]  /*2b40*/  BRA `(.L_x_74) ;  /* 0xffffffec00e87947 */ /* 0x000fea000383ffff */
.L_x_60:
[----:B------:R-:W1:Y:S02]  /*2b50*/  SYNCS.PHASECHK.TRANS64.TRYWAIT P1, [UR8+0x9020], RZ ;  /* 0x009020ffff0075a7 */ /* 0x000e640008021108 */
[----:B-1----:R-:W-:Y:S05]  /*2b60*/  @!P1 BRA `(.L_x_60) ;  /* 0xfffffffc00f89947 */ /* 0x002fea000383ffff */
[----:B------:R-:W-:Y:S05]  /*2b70*/  BRA `(.L_x_75) ;  /* 0xfffffff0003c7947 */ /* 0x000fea000383ffff */
.L_x_61:
[----:B------:R-:W2:Y:S02]  /*2b80*/  SYNCS.PHASECHK.TRANS64.TRYWAIT P0, [UR16+0x9000], R3 ;  /* 0x00900003ff0075a7 */ /* 0x000ea40008001110 */
[----:B--2---:R-:W-:Y:S05]  /*2b90*/  @!P0 BRA `(.L_x_61) ;  /* 0xfffffffc00f88947 */ /* 0x004fea000383ffff */
[----:B------:R-:W-:Y:S05]  /*2ba0*/  BRA `(.L_x_76) ;  /* 0xfffffff000c47947 */ /* 0x000fea000383ffff */
.L_x_63:
[----:B------:R-:W2:Y:S02]  /*2bb0*/  SYNCS.PHASECHK.TRANS64.TRYWAIT P0, [UR16+0x9020], R3 ;  /* 0x00902003ff0075a7 */ /* 0x000ea40008001110 */
[----:B--2---:R-:W-:Y:S05]  /*2bc0*/  @!P0 BRA `(.L_x_63) ;  /* 0xfffffffc00f88947 */ /* 0x004fea000383ffff */
[----:B------:R-:W-:Y:S05]  /*2bd0*/  BRA `(.L_x_77) ;  /* 0xfffffff400147947 */ /* 0x000fea000383ffff */
        .weak           $__internal_0_$__cuda_sm10x_tcgen05_guardrail_trap_col_being_dealloced_not_returned_by_alloc
        .type           $__internal_0_$__cuda_sm10x_tcgen05_guardrail_trap_col_being_dealloced_not_returned_by_alloc,@function
        .size           $__internal_0_$__cuda_sm10x_tcgen05_guardrail_trap_col_being_dealloced_not_returned_by_alloc,($__internal_1_$__cuda_sm10x_tcgen05_guardrail_trap_phase_invalid_during_alloc - $__internal_0_$__cuda_sm10x_tcgen05_guardrail_trap_col_being_dealloced_not_returned_by_alloc)
$__internal_0_$__cuda_sm10x_tcgen05_guardrail_trap_col_being_dealloced_not_returned_by_alloc:
[----:B------:R-:W-:Y:S05]  /*2be0*/  BPT.TRAP 0x1 ;  /* 0x000000040000795c */ /* 0x000fea0000300000 */
[----:B------:R-:W-:-:S04]  /*2bf0*/  IMAD.MOV.U32 R3, RZ, RZ, 0x0 ;  /* 0x00000000ff037424 */ /* 0x000fc800078e00ff */
[----:B------:R-:W-:Y:S05]  /*2c00*/  RET.REL.NODEC R2 `(gluon_tcgen05) ;  /* 0xffffffd002fc7950 */ /* 0x000fea0003c3ffff */
        .weak           $__internal_1_$__cuda_sm10x_tcgen05_guardrail_trap_phase_invalid_during_alloc
        .type           $__internal_1_$__cuda_sm10x_tcgen05_guardrail_trap_phase_invalid_during_alloc,@function
        .size           $__internal_1_$__cuda_sm10x_tcgen05_guardrail_trap_phase_invalid_during_alloc,($__internal_2_$__cuda_sm10x_tcgen05_guardrail_trap_unallocated_columns_being_dealloced - $__internal_1_$__cuda_sm10x_tcgen05_guardrail_trap_phase_invalid_during_alloc)
$__internal_1_$__cuda_sm10x_tcgen05_guardrail_trap_phase_invalid_during_alloc:
[----:B------:R-:W-:Y:S05]  /*2c10*/  BPT.TRAP 0x1 ;  /* 0x000000040000795c */ /* 0x000fea0000300000 */
[----:B------:R-:W-:-:S04]  /*2c20*/  IMAD.MOV.U32 R3, RZ, RZ, 0x0 ;  /* 0x00000000ff037424 */ /* 0x000fc800078e00ff */
[----:B------:R-:W-:Y:S05]  /*2c30*/  RET.REL.NODEC R2 `(gluon_tcgen05) ;  /* 0xffffffd002f07950 */ /* 0x000fea0003c3ffff */
        .weak           $__internal_2_$__cuda_sm10x_tcgen05_guardrail_trap_unallocated_columns_being_dealloced
        .type           $__internal_2_$__cuda_sm10x_tcgen05_guardrail_trap_unallocated_columns_being_dealloced,@function
        .size           $__internal_2_$__cuda_sm10x_tcgen05_guardrail_trap_unallocated_columns_being_dealloced,(.L_x_81 - $__internal_2_$__cuda_sm10x_tcgen05_guardrail_trap_unallocated_columns_being_dealloced)
$__internal_2_$__cuda_sm10x_tcgen05_guardrail_trap_unallocated_columns_being_dealloced:
[----:B------:R-:W-:Y:S05]  /*2c40*/  BPT.TRAP 0x1 ;  /* 0x000000040000795c */ /* 0x000fea0000300000 */
[----:B------:R-:W-:-:S04]  /*2c50*/  IMAD.MOV.U32 R3, RZ, RZ, 0x0 ;  /* 0x00000000ff037424 */ /* 0x000fc800078e00ff */
[----:B------:R-:W-:Y:S05]  /*2c60*/  RET.REL.NODEC R2 `(gluon_tcgen05) ;  /* 0xffffffd002e47950 */ /* 0x000fea0003c3ffff */
.L_x_78:
[----:B------:R-:W-:-:S00]  /*2c70*/  BRA `(.L_x_78) ;  /* 0xfffffffc00fc7947 */ /* 0x000fc0000383ffff */
[----:B------:R-:W-:-:S00]  /*2c80*/  NOP ;  /* 0x0000000000007918 */ /* 0x000fc00000000000 */
[----:B------:R-:W-:-:S00]  /*2c90*/  NOP ;  /* 0x0000000000007918 */ /* 0x000fc00000000000 */
[----:B------:R-:W-:-:S00]  /*2ca0*/  NOP ;  /* 0x0000000000007918 */ /* 0x000fc00000000000 */
[----:B------:R-:W-:-:S00]  /*2cb0*/  NOP ;  /* 0x0000000000007918 */ /* 0x000fc00000000000 */
[----:B------:R-:W-:-:S00]  /*2cc0*/  NOP ;  /* 0x0000000000007918 */ /* 0x000fc00000000000 */
[----:B------:R-:W-:-:S00]  /*2cd0*/  NOP ;  /* 0x0000000000007918 */ /* 0x000fc00000000000 */
[----:B------:R-:W-:-:S00]  /*2ce0*/  NOP ;  /* 0x0000000000007918 */ /* 0x000fc00000000000 */
[----:B------:R-:W-:-:S00]  /*2cf0*/  NOP ;  /* 0x0000000000007918 */ /* 0x000fc00000000000 */
.L_x_81:


//--------------------- .nv.shared.gluon_tcgen05  --------------------------
	.section	.nv.shared.gluon_tcgen05,"aw",@nobits
	.sectionflags	@""
	.align	16
	.zero		1024


//--------------------- .nv.shared.reserved.0     --------------------------
	.section	.nv.shared.reserved.0,"aw",@nobits
	.align	8
	.weak		__nv_reservedSMEM_offset_0_alias
	.size		__nv_reservedSMEM_offset_0_alias, 0, 64
	.other		__nv_reservedSMEM_offset_0_alias,@"STO_CUDA_RESERVED_SHARED STV_DEFAULT"
__nv_reservedSMEM_offset_0_alias:
	.zero		0
.nv.shared.reserved.0:
	.zero		64
	.weak		__nv_reservedSMEM_allocation_phase
	.type		__nv_reservedSMEM_allocation_phase,@object
	.size		__nv_reservedSMEM_allocation_phase,(.L_0 - __nv_reservedSMEM_allocation_phase)
__nv_reservedSMEM_allocation_phase:
	.zero		1
.L_0:
	.zero		7
	.weak		__nv_reservedSMEM_devtool_atexit_pc
	.type		__nv_reservedSMEM_devtool_atexit_pc,@object
	.size		__nv_reservedSMEM_devtool_atexit_pc,(__nv_reservedSMEM_allocation_mask - __nv_reservedSMEM_devtool_atexit_pc)
__nv_reservedSMEM_devtool_atexit_pc:
	.zero		8
	.weak		__nv_reservedSMEM_allocation_mask
	.type		__nv_reservedSMEM_allocation_mask,@object
	.size		__nv_reservedSMEM_allocation_mask,(.L_2 - __nv_reservedSMEM_allocation_mask)
__nv_reservedSMEM_allocation_mask:
	.zero		4
.L_2:


//--------------------- .nv.constant0.gluon_tcgen05 --------------------------
	.section	.nv.constant0.gluon_tcgen05,"a",@progbits
	.sectionflags	@""
	.align	4
.nv.constant0.gluon_tcgen05:
	.zero		976


//--------------------- SYMBOLS --------------------------

	.type		.nv.reservedSmem.offset0,@object
	.size		.nv.reservedSmem.offset0,0x4
	.type		.nv.reservedSmem.cap,@object
	.size		.nv.reservedSmem.cap,0x4
